	.target	sm_100a

	.elftype	@"ET_EXEC"


//--------------------- .note.nv.tkinfo           --------------------------
	.section	.note.nv.tkinfo,"",@"SHT_NOTE"
	.sectionflags	@"SHF_NOTE_NV_TKINFO"
	.tkinfo
        /*0018*/ 	.word	0x00000002
        /*0030*/ 	.string	""
        /*0030*/ 	.string	"ptxas"
        /*0030*/ 	.string	"Cuda compilation tools, release 13.0, V13.0.88"
        /*0030*/ 	.string	"Build cuda_13.0.r13.0/compiler.36424714_0"
        /*0030*/ 	.string	"-arch sm_100a -m 64 "



//--------------------- .note.nv.cuinfo           --------------------------
	.section	.note.nv.cuinfo,"",@"SHT_NOTE"
	.sectionflags	@"SHF_NOTE_NV_CUINFO"
        /*0018*/ 	.short	0x0002
        /*001a*/ 	.short	0x0064
        /*001c*/ 	.short	0x0082
	.zero		2


//--------------------- .nv.info                  --------------------------
	.section	.nv.info,"",@"SHT_CUDA_INFO"
	.align	4


	//----- nvinfo : EIATTR_REGCOUNT
	.align		4
        /*0000*/ 	.byte	0x04, 0x2f
        /*0002*/ 	.short	(.L_19 - .L_18)
	.align		4
.L_18:
        /*0004*/ 	.word	index@(_ZN7cutlass13device_kernelINS_4gemm6kernel13GemmUniversalIN4cute5tupleIJiiiiEEENS1_10collective13CollectiveMmaINS1_35MainloopSm100TmaUmmaWarpSpecializedILi4ELi2ELi4ENS5_IJNS4_1CILi1EEESB_SB_EEEEENS5_IJNSA_ILi64EEENSA_ILi128EEESE_EEENS_10tfloat32_tENS5_IJSB_llEEESH_NS5_IJlSB_lEEENS4_8TiledMMAINS4_8MMA_AtomIJNS4_17SM100_MMA_TF32_SSISH_SH_fLi64ELi128ELNS4_4UMMA5MajorE1ELSO_0ELNSN_7ScaleInE0ELSP_0EEEEEENS4_6LayoutISC_NS5_IJNSA_ILi0EEEST_ST_EEEEENS5_IJNS4_10UnderscoreESW_SW_EEEEENS4_13SM90_TMA_LOADENS4_14ComposedLayoutINS4_7SwizzleILi2ELi5ELi2EEENS4_18smem_ptr_flag_bitsILi32EEENSS_INS5_IJNSA_ILi32EEENSA_ILi4EEEEEENS5_IJSB_S15_EEEEEEEvNS4_8identityESZ_NS10_INS11_ILi3ELi4ELi3EEES14_NSS_INS5_IJNSA_ILi8EEES15_EEENS5_IJS15_SB_EEEEEEEvS1B_EENS_8epilogue10collective18CollectiveEpilogueINS1J_23Sm100TmaWarpSpecializedILi4ELi2ELi16ELb1ELb0EEEJSG_NS5_IJNSS_ISE_SB_EENSS_IS15_SB_EEEEESH_SJ_SH_SJ_NS1J_6fusion15FusionCallbacksIS1N_NS1R_17LinearCombinationISH_fSH_fLNS_15FloatRoundStyleE2EEESG_S1Q_JEEENS4_5SM1004TMEM4LOAD26SM100_TMEM_LOAD_16dp128b8xESZ_S1H_NS4_17SM75_U32x4_LDSM_NENS4_14SM90_TMA_STOREES1H_NS4_17SM90_U32x4_STSM_NENS4_39AutoVectorizingCopyWithAssumedAlignmentILi128EEEEEEvvEEEEvNT_6ParamsE)
        /*0008*/ 	.word	0x0000005e


	//----- nvinfo : EIATTR_FRAME_SIZE
	.align		4
.L_19:
        /*000c*/ 	.byte	0x04, 0x11
        /*000e*/ 	.short	(.L_21 - .L_20)
	.align		4
.L_20:
        /*0010*/ 	.word	index@($__internal_2_$__cuda_sm10x_tcgen05_guardrail_trap_unallocated_columns_being_dealloced)
        /*0014*/ 	.word	0x00000000


	//----- nvinfo : EIATTR_FRAME_SIZE
	.align		4
.L_21:
        /*0018*/ 	.byte	0x04, 0x11
        /*001a*/ 	.short	(.L_23 - .L_22)
	.align		4
.L_22:
        /*001c*/ 	.word	index@($__internal_1_$__cuda_sm10x_tcgen05_guardrail_trap_phase_invalid_during_alloc)
        /*0020*/ 	.word	0x00000000


	//----- nvinfo : EIATTR_FRAME_SIZE
	.align		4
.L_23:
        /*0024*/ 	.byte	0x04, 0x11
        /*0026*/ 	.short	(.L_25 - .L_24)
	.align		4
.L_24:
        /*0028*/ 	.word	index@($__internal_0_$__cuda_sm10x_tcgen05_guardrail_trap_col_being_dealloced_not_returned_by_alloc)
        /*002c*/ 	.word	0x00000000


	//----- nvinfo : EIATTR_FRAME_SIZE
	.align		4
.L_25:
        /*0030*/ 	.byte	0x04, 0x11
        /*0032*/ 	.short	(.L_27 - .L_26)
	.align		4
.L_26:
        /*0034*/ 	.word	index@(_ZN7cutlass13device_kernelINS_4gemm6kernel13GemmUniversalIN4cute5tupleIJiiiiEEENS1_10collective13CollectiveMmaINS1_35MainloopSm100TmaUmmaWarpSpecializedILi4ELi2ELi4ENS5_IJNS4_1CILi1EEESB_SB_EEEEENS5_IJNSA_ILi64EEENSA_ILi128EEESE_EEENS_10tfloat32_tENS5_IJSB_llEEESH_NS5_IJlSB_lEEENS4_8TiledMMAINS4_8MMA_AtomIJNS4_17SM100_MMA_TF32_SSISH_SH_fLi64ELi128ELNS4_4UMMA5MajorE1ELSO_0ELNSN_7ScaleInE0ELSP_0EEEEEENS4_6LayoutISC_NS5_IJNSA_ILi0EEEST_ST_EEEEENS5_IJNS4_10UnderscoreESW_SW_EEEEENS4_13SM90_TMA_LOADENS4_14ComposedLayoutINS4_7SwizzleILi2ELi5ELi2EEENS4_18smem_ptr_flag_bitsILi32EEENSS_INS5_IJNSA_ILi32EEENSA_ILi4EEEEEENS5_IJSB_S15_EEEEEEEvNS4_8identityESZ_NS10_INS11_ILi3ELi4ELi3EEES14_NSS_INS5_IJNSA_ILi8EEES15_EEENS5_IJS15_SB_EEEEEEEvS1B_EENS_8epilogue10collective18CollectiveEpilogueINS1J_23Sm100TmaWarpSpecializedILi4ELi2ELi16ELb1ELb0EEEJSG_NS5_IJNSS_ISE_SB_EENSS_IS15_SB_EEEEESH_SJ_SH_SJ_NS1J_6fusion15FusionCallbacksIS1N_NS1R_17LinearCombinationISH_fSH_fLNS_15FloatRoundStyleE2EEESG_S1Q_JEEENS4_5SM1004TMEM4LOAD26SM100_TMEM_LOAD_16dp128b8xESZ_S1H_NS4_17SM75_U32x4_LDSM_NENS4_14SM90_TMA_STOREES1H_NS4_17SM90_U32x4_STSM_NENS4_39AutoVectorizingCopyWithAssumedAlignmentILi128EEEEEEvvEEEEvNT_6ParamsE)
        /*0038*/ 	.word	0x00000000


	//----- nvinfo : EIATTR_MIN_STACK_SIZE
	.align		4
.L_27:
        /*003c*/ 	.byte	0x04, 0x12
        /*003e*/ 	.short	(.L_29 - .L_28)
	.align		4
.L_28:
        /*0040*/ 	.word	index@(_ZN7cutlass13device_kernelINS_4gemm6kernel13GemmUniversalIN4cute5tupleIJiiiiEEENS1_10collective13CollectiveMmaINS1_35MainloopSm100TmaUmmaWarpSpecializedILi4ELi2ELi4ENS5_IJNS4_1CILi1EEESB_SB_EEEEENS5_IJNSA_ILi64EEENSA_ILi128EEESE_EEENS_10tfloat32_tENS5_IJSB_llEEESH_NS5_IJlSB_lEEENS4_8TiledMMAINS4_8MMA_AtomIJNS4_17SM100_MMA_TF32_SSISH_SH_fLi64ELi128ELNS4_4UMMA5MajorE1ELSO_0ELNSN_7ScaleInE0ELSP_0EEEEEENS4_6LayoutISC_NS5_IJNSA_ILi0EEEST_ST_EEEEENS5_IJNS4_10UnderscoreESW_SW_EEEEENS4_13SM90_TMA_LOADENS4_14ComposedLayoutINS4_7SwizzleILi2ELi5ELi2EEENS4_18smem_ptr_flag_bitsILi32EEENSS_INS5_IJNSA_ILi32EEENSA_ILi4EEEEEENS5_IJSB_S15_EEEEEEEvNS4_8identityESZ_NS10_INS11_ILi3ELi4ELi3EEES14_NSS_INS5_IJNSA_ILi8EEES15_EEENS5_IJS15_SB_EEEEEEEvS1B_EENS_8epilogue10collective18CollectiveEpilogueINS1J_23Sm100TmaWarpSpecializedILi4ELi2ELi16ELb1ELb0EEEJSG_NS5_IJNSS_ISE_SB_EENSS_IS15_SB_EEEEESH_SJ_SH_SJ_NS1J_6fusion15FusionCallbacksIS1N_NS1R_17LinearCombinationISH_fSH_fLNS_15FloatRoundStyleE2EEESG_S1Q_JEEENS4_5SM1004TMEM4LOAD26SM100_TMEM_LOAD_16dp128b8xESZ_S1H_NS4_17SM75_U32x4_LDSM_NENS4_14SM90_TMA_STOREES1H_NS4_17SM90_U32x4_STSM_NENS4_39AutoVectorizingCopyWithAssumedAlignmentILi128EEEEEEvvEEEEvNT_6ParamsE)
        /*0044*/ 	.word	0x00000000
.L_29:


//--------------------- .nv.compat                --------------------------
	.section	.nv.compat,"",@"SHT_CUDA_COMPAT_INFO"
	.align	4
        /*0000*/ 	.byte	0x02, 0x09, 0x01, 0x00, 0x02, 0x02, 0x02, 0x00, 0x02, 0x05, 0x05, 0x00, 0x03, 0x07, 0x01, 0x01
        /*0010*/ 	.byte	0x02, 0x03, 0x01, 0x00, 0x02, 0x06, 0x01, 0x00, 0x04, 0x0b, 0x08, 0x00, 0x09, 0x00, 0x00, 0x00
        /*0020*/ 	.byte	0x00, 0x00, 0x00, 0x00


//--------------------- .nv.info._ZN7cutlass13device_kernelINS_4gemm6kernel13GemmUniversalIN4cute5tupleIJiiiiEEENS1_10collective13CollectiveMmaINS1_35MainloopSm100TmaUmmaWarpSpecializedILi4ELi2ELi4ENS5_IJNS4_1CILi1EEESB_SB_EEEEENS5_IJNSA_ILi64EEENSA_ILi128EEESE_EEENS_10tfloat32_tENS5_IJSB_llEEESH_NS5_IJlSB_lEEENS4_8TiledMMAINS4_8MMA_AtomIJNS4_17SM100_MMA_TF32_SSISH_SH_fLi64ELi128ELNS4_4UMMA5MajorE1ELSO_0ELNSN_7ScaleInE0ELSP_0EEEEEENS4_6LayoutISC_NS5_IJNSA_ILi0EEEST_ST_EEEEENS5_IJNS4_10UnderscoreESW_SW_EEEEENS4_13SM90_TMA_LOADENS4_14ComposedLayoutINS4_7SwizzleILi2ELi5ELi2EEENS4_18smem_ptr_flag_bitsILi32EEENSS_INS5_IJNSA_ILi32EEENSA_ILi4EEEEEENS5_IJSB_S15_EEEEEEEvNS4_8identityESZ_NS10_INS11_ILi3ELi4ELi3EEES14_NSS_INS5_IJNSA_ILi8EEES15_EEENS5_IJS15_SB_EEEEEEEvS1B_EENS_8epilogue10collective18CollectiveEpilogueINS1J_23Sm100TmaWarpSpecializedILi4ELi2ELi16ELb1ELb0EEEJSG_NS5_IJNSS_ISE_SB_EENSS_IS15_SB_EEEEESH_SJ_SH_SJ_NS1J_6fusion15FusionCallbacksIS1N_NS1R_17LinearCombinationISH_fSH_fLNS_15FloatRoundStyleE2EEESG_S1Q_JEEENS4_5SM1004TMEM4LOAD26SM100_TMEM_LOAD_16dp128b8xESZ_S1H_NS4_17SM75_U32x4_LDSM_NENS4_14SM90_TMA_STOREES1H_NS4_17SM90_U32x4_STSM_NENS4_39AutoVectorizingCopyWithAssumedAlignmentILi128EEEEEEvvEEEEvNT_6ParamsE --------------------------
	.section	.nv.info._ZN7cutlass13device_kernelINS_4gemm6kernel13GemmUniversalIN4cute5tupleIJiiiiEEENS1_10collective13CollectiveMmaINS1_35MainloopSm100TmaUmmaWarpSpecializedILi4ELi2ELi4ENS5_IJNS4_1CILi1EEESB_SB_EEEEENS5_IJNSA_ILi64EEENSA_ILi128EEESE_EEENS_10tfloat32_tENS5_IJSB_llEEESH_NS5_IJlSB_lEEENS4_8TiledMMAINS4_8MMA_AtomIJNS4_17SM100_MMA_TF32_SSISH_SH_fLi64ELi128ELNS4_4UMMA5MajorE1ELSO_0ELNSN_7ScaleInE0ELSP_0EEEEEENS4_6LayoutISC_NS5_IJNSA_ILi0EEEST_ST_EEEEENS5_IJNS4_10UnderscoreESW_SW_EEEEENS4_13SM90_TMA_LOADENS4_14ComposedLayoutINS4_7SwizzleILi2ELi5ELi2EEENS4_18smem_ptr_flag_bitsILi32EEENSS_INS5_IJNSA_ILi32EEENSA_ILi4EEEEEENS5_IJSB_S15_EEEEEEEvNS4_8identityESZ_NS10_INS11_ILi3ELi4ELi3EEES14_NSS_INS5_IJNSA_ILi8EEES15_EEENS5_IJS15_SB_EEEEEEEvS1B_EENS_8epilogue10collective18CollectiveEpilogueINS1J_23Sm100TmaWarpSpecializedILi4ELi2ELi16ELb1ELb0EEEJSG_NS5_IJNSS_ISE_SB_EENSS_IS15_SB_EEEEESH_SJ_SH_SJ_NS1J_6fusion15FusionCallbacksIS1N_NS1R_17LinearCombinationISH_fSH_fLNS_15FloatRoundStyleE2EEESG_S1Q_JEEENS4_5SM1004TMEM4LOAD26SM100_TMEM_LOAD_16dp128b8xESZ_S1H_NS4_17SM75_U32x4_LDSM_NENS4_14SM90_TMA_STOREES1H_NS4_17SM90_U32x4_STSM_NENS4_39AutoVectorizingCopyWithAssumedAlignmentILi128EEEEEEvvEEEEvNT_6ParamsE,"",@"SHT_CUDA_INFO"
	.sectionflags	@""
	.align	4


	//----- nvinfo : EIATTR_CUDA_API_VERSION
	.align		4
        /*0000*/ 	.byte	0x04, 0x37
        /*0002*/ 	.short	(.L_31 - .L_30)
.L_30:
        /*0004*/ 	.word	0x00000082


	//----- nvinfo : EIATTR_KPARAM_INFO
	.align		4
.L_31:
        /*0008*/ 	.byte	0x04, 0x17
        /*000a*/ 	.short	(.L_33 - .L_32)
.L_32:
        /*000c*/ 	.word	0x00000000
        /*0010*/ 	.short	0x0000
        /*0012*/ 	.short	0x0000
        /*0014*/ 	.byte	0x00, 0xf0, 0x01, 0x20


	//----- nvinfo : EIATTR_AT_ENTRY_FRAGMENTS
	.align		4
.L_33:
        /*0018*/ 	.byte	0x04, 0x4f
        /*001a*/ 	.short	(.L_35 - .L_34)


	//   ....[0]....
.L_34:
        /*001c*/ 	.word	0x00000006


	//----- nvinfo : EIATTR_RESERVED_SMEM_USED
	.align		4
.L_35:
        /*0020*/ 	.byte	0x01, 0x41
	.zero		2


	//----- nvinfo : EIATTR_SPARSE_MMA_MASK
	.align		4
        /*0024*/ 	.byte	0x03, 0x50
        /*0026*/ 	.short	0x0000


	//----- nvinfo : EIATTR_TCGEN05_1CTA_USED
	.align		4
        /*0028*/ 	.byte	0x01, 0x51
	.zero		2


	//----- nvinfo : EIATTR_MAXREG_COUNT
	.align		4
        /*002c*/ 	.byte	0x03, 0x1b
        /*002e*/ 	.short	0x00ff


	//----- nvinfo : EIATTR_NUM_BARRIERS
	.align		4
        /*0030*/ 	.byte	0x02, 0x4c
        /*0032*/ 	.byte	0x07
	.zero		1


	//----- nvinfo : EIATTR_EXTERNS
	.align		4
        /*0034*/ 	.byte	0x04, 0x0f
        /*0036*/ 	.short	(.L_37 - .L_36)


	//   ....[0]....
	.align		4
.L_36:
        /*0038*/ 	.word	index@(__assertfail)


	//----- nvinfo : EIATTR_MERCURY_ISA_VERSION
	.align		4
.L_37:
        /*003c*/ 	.byte	0x03, 0x5f
        /*003e*/ 	.short	0x0101


	//----- nvinfo : EIATTR_INT_WARP_WIDE_INSTR_OFFSETS
	.align		4
        /*0040*/ 	.byte	0x04, 0x31
        /*0042*/ 	.short	(.L_39 - .L_38)


	//   ....[0]....
.L_38:
        /*0044*/ 	.word	0x00001f40


	//   ....[1]....
        /*0048*/ 	.word	0x00003ba0


	//   ....[2]....
        /*004c*/ 	.word	0x00003bd0


	//   ....[3]....
        /*0050*/ 	.word	0x00003c20


	//   ....[4]....
        /*0054*/ 	.word	0x00004530


	//   ....[5]....
        /*0058*/ 	.word	0x00004590


	//   ....[6]....
        /*005c*/ 	.word	0x00004670


	//   ....[7]....
        /*0060*/ 	.word	0x000046e0


	//   ....[8]....
        /*0064*/ 	.word	0x000047f0


	//   ....[9]....
        /*0068*/ 	.word	0x00004880


	//   ....[10]....
        /*006c*/ 	.word	0x00004a50


	//   ....[11]....
        /*0070*/ 	.word	0x00004bb0


	//----- nvinfo : EIATTR_COOP_GROUP_MASK_REGIDS
	.align		4
.L_39:
        /*0074*/ 	.byte	0x04, 0x29
        /*0076*/ 	.short	(.L_41 - .L_40)


	//   ....[0]....
.L_40:
        /*0078*/ 	.word	0xffffffff


	//   ....[1]....
        /*007c*/ 	.word	0xffffffff


	//   ....[2]....
        /*0080*/ 	.word	0xffffffff


	//   ....[3]....
        /*0084*/ 	.word	0xffffffff


	//   ....[4]....
        /*0088*/ 	.word	0xffffffff


	//   ....[5]....
        /*008c*/ 	.word	0xffffffff


	//   ....[6]....
        /*0090*/ 	.word	0xffffffff


	//   ....[7]....
        /*0094*/ 	.word	0xffffffff


	//   ....[8]....
        /*0098*/ 	.word	0xffffffff


	//   ....[9]....
        /*009c*/ 	.word	0xffffffff


	//   ....[10]....
        /*00a0*/ 	.word	0xffffffff


	//   ....[11]....
        /*00a4*/ 	.word	0xffffffff


	//   ....[12]....
        /*00a8*/ 	.word	0xffffffff


	//----- nvinfo : EIATTR_COOP_GROUP_INSTR_OFFSETS
	.align		4
.L_41:
        /*00ac*/ 	.byte	0x04, 0x28
        /*00ae*/ 	.short	(.L_43 - .L_42)


	//   ....[0]....
.L_42:
        /*00b0*/ 	.word	0x00000090


	//   ....[1]....
        /*00b4*/ 	.word	0x000004d0


	//   ....[2]....
        /*00b8*/ 	.word	0x00000640


	//   ....[3]....
        /*00bc*/ 	.word	0x000007e0


	//   ....[4]....
        /*00c0*/ 	.word	0x000008e0


	//   ....[5]....
        /*00c4*/ 	.word	0x00000a50


	//   ....[6]....
        /*00c8*/ 	.word	0x00000bf0


	//   ....[7]....
        /*00cc*/ 	.word	0x00001e20


	//   ....[8]....
        /*00d0*/ 	.word	0x00002c00


	//   ....[9]....
        /*00d4*/ 	.word	0x00002e10


	//   ....[10]....
        /*00d8*/ 	.word	0x00002e40


	//   ....[11]....
        /*00dc*/ 	.word	0x00003a90


	//   ....[12]....
        /*00e0*/ 	.word	0x00003cc0


	//----- nvinfo : EIATTR_VRC_CTA_INIT_COUNT
	.align		4
.L_43:
        /*00e4*/ 	.byte	0x02, 0x4a
        /*00e6*/ 	.byte	0x80
	.zero		1


	//----- nvinfo : EIATTR_SYSCALL_OFFSETS
	.align		4
        /*00e8*/ 	.byte	0x04, 0x46
        /*00ea*/ 	.short	(.L_45 - .L_44)


	//   ....[0]....
.L_44:
        /*00ec*/ 	.word	0x00005670


	//   ....[1]....
        /*00f0*/ 	.word	0x00005760


	//   ....[2]....
        /*00f4*/ 	.word	0x00005f90


	//   ....[3]....
        /*00f8*/ 	.word	0x00006950


	//   ....[4]....
        /*00fc*/ 	.word	0x000072b0


	//   ....[5]....
        /*0100*/ 	.word	0x00007c10


	//----- nvinfo : EIATTR_MBARRIER_INSTR_OFFSETS
	.align		4
.L_45:
        /*0104*/ 	.byte	0x04, 0x39
        /*0106*/ 	.short	(.L_47 - .L_46)


	//   ....[0]....
.L_46:
        /*0108*/ 	.word	0x000005b0
        /*010c*/ 	.word	0x000000ff
        /*0110*/ 	.word	0x00000000
        /*0114*/ 	.short	0x0100
        /*0116*/ 	.byte	0x05
	.zero		1


	//   ....[1]....
        /*0118*/ 	.word	0x000005c0
        /*011c*/ 	.word	0x000000ff
        /*0120*/ 	.word	0x00000020
        /*0124*/ 	.short	0x0100
        /*0126*/ 	.byte	0x05
	.zero		1


	//   ....[2]....
        /*0128*/ 	.word	0x000005d0
        /*012c*/ 	.word	0x000000ff
        /*0130*/ 	.word	0x00000008
        /*0134*/ 	.short	0x0100
        /*0136*/ 	.byte	0x05
	.zero		1


	//   ....[3]....
        /*0138*/ 	.word	0x000005e0
        /*013c*/ 	.word	0x000000ff
        /*0140*/ 	.word	0x00000028
        /*0144*/ 	.short	0x0100
        /*0146*/ 	.byte	0x05
	.zero		1


	//   ....[4]....
        /*0148*/ 	.word	0x000005f0
        /*014c*/ 	.word	0x000000ff
        /*0150*/ 	.word	0x00000010
        /*0154*/ 	.short	0x0100
        /*0156*/ 	.byte	0x05
	.zero		1


	//   ....[5]....
        /*0158*/ 	.word	0x00000600
        /*015c*/ 	.word	0x000000ff
        /*0160*/ 	.word	0x00000030
        /*0164*/ 	.short	0x0100
        /*0166*/ 	.byte	0x05
	.zero		1


	//   ....[6]....
        /*0168*/ 	.word	0x00000610
        /*016c*/ 	.word	0x000000ff
        /*0170*/ 	.word	0x00000018
        /*0174*/ 	.short	0x0100
        /*0176*/ 	.byte	0x05
	.zero		1


	//   ....[7]....
        /*0178*/ 	.word	0x00000620
        /*017c*/ 	.word	0x000000ff
        /*0180*/ 	.word	0x00000038
        /*0184*/ 	.short	0x0100
        /*0186*/ 	.byte	0x05
	.zero		1


	//   ....[8]....
        /*0188*/ 	.word	0x00000750
        /*018c*/ 	.word	0x000000ff
        /*0190*/ 	.word	0x00000040
        /*0194*/ 	.short	0x0100
        /*0196*/ 	.byte	0x07
	.zero		1


	//   ....[9]....
        /*0198*/ 	.word	0x00000760
        /*019c*/ 	.word	0x000000ff
        /*01a0*/ 	.word	0x00000060
        /*01a4*/ 	.short	0x0100
        /*01a6*/ 	.byte	0x07
	.zero		1


	//   ....[10]....
        /*01a8*/ 	.word	0x00000770
        /*01ac*/ 	.word	0x000000ff
        /*01b0*/ 	.word	0x00000048
        /*01b4*/ 	.short	0x0100
        /*01b6*/ 	.byte	0x07
	.zero		1


	//   ....[11]....
        /*01b8*/ 	.word	0x00000780
        /*01bc*/ 	.word	0x000000ff
        /*01c0*/ 	.word	0x00000068
        /*01c4*/ 	.short	0x0100
        /*01c6*/ 	.byte	0x07
	.zero		1


	//   ....[12]....
        /*01c8*/ 	.word	0x00000790
        /*01cc*/ 	.word	0x000000ff
        /*01d0*/ 	.word	0x00000050
        /*01d4*/ 	.short	0x0100
        /*01d6*/ 	.byte	0x07
	.zero		1


	//   ....[13]....
        /*01d8*/ 	.word	0x000007a0
        /*01dc*/ 	.word	0x000000ff
        /*01e0*/ 	.word	0x00000070
        /*01e4*/ 	.short	0x0100
        /*01e6*/ 	.byte	0x07
	.zero		1


	//   ....[14]....
        /*01e8*/ 	.word	0x000007b0
        /*01ec*/ 	.word	0x000000ff
        /*01f0*/ 	.word	0x00000058
        /*01f4*/ 	.short	0x0100
        /*01f6*/ 	.byte	0x07
	.zero		1


	//   ....[15]....
        /*01f8*/ 	.word	0x000007c0
        /*01fc*/ 	.word	0x000000ff
        /*0200*/ 	.word	0x00000078
        /*0204*/ 	.short	0x0100
        /*0206*/ 	.byte	0x07
	.zero		1


	//   ....[16]....
        /*0208*/ 	.word	0x000008b0
        /*020c*/ 	.word	0x000000ff
        /*0210*/ 	.word	0x00000080
        /*0214*/ 	.short	0x0100
        /*0216*/ 	.byte	0x05
	.zero		1


	//   ....[17]....
        /*0218*/ 	.word	0x000008c0
        /*021c*/ 	.word	0x000000ff
        /*0220*/ 	.word	0x00000088
        /*0224*/ 	.short	0x0100
        /*0226*/ 	.byte	0x05
	.zero		1


	//   ....[18]....
        /*0228*/ 	.word	0x00000a00
        /*022c*/ 	.word	0x000000ff
        /*0230*/ 	.word	0x00000090
        /*0234*/ 	.short	0x0100
        /*0236*/ 	.byte	0x05
	.zero		1


	//   ....[19]....
        /*0238*/ 	.word	0x00000a10
        /*023c*/ 	.word	0x000000ff
        /*0240*/ 	.word	0x000000a0
        /*0244*/ 	.short	0x0100
        /*0246*/ 	.byte	0x05
	.zero		1


	//   ....[20]....
        /*0248*/ 	.word	0x00000a20
        /*024c*/ 	.word	0x000000ff
        /*0250*/ 	.word	0x00000098
        /*0254*/ 	.short	0x0100
        /*0256*/ 	.byte	0x05
	.zero		1


	//   ....[21]....
        /*0258*/ 	.word	0x00000a30
        /*025c*/ 	.word	0x000000ff
        /*0260*/ 	.word	0x000000a8
        /*0264*/ 	.short	0x0100
        /*0266*/ 	.byte	0x05
	.zero		1


	//   ....[22]....
        /*0268*/ 	.word	0x00000b60
        /*026c*/ 	.word	0x000000ff
        /*0270*/ 	.word	0x000000b0
        /*0274*/ 	.short	0x0100
        /*0276*/ 	.byte	0x07
	.zero		1


	//   ....[23]....
        /*0278*/ 	.word	0x00000b70
        /*027c*/ 	.word	0x000000ff
        /*0280*/ 	.word	0x000000d0
        /*0284*/ 	.short	0x0100
        /*0286*/ 	.byte	0x07
	.zero		1


	//   ....[24]....
        /*0288*/ 	.word	0x00000b80
        /*028c*/ 	.word	0x000000ff
        /*0290*/ 	.word	0x000000b8
        /*0294*/ 	.short	0x0100
        /*0296*/ 	.byte	0x07
	.zero		1


	//   ....[25]....
        /*0298*/ 	.word	0x00000b90
        /*029c*/ 	.word	0x000000ff
        /*02a0*/ 	.word	0x000000d8
        /*02a4*/ 	.short	0x0100
        /*02a6*/ 	.byte	0x07
	.zero		1


	//   ....[26]....
        /*02a8*/ 	.word	0x00000ba0
        /*02ac*/ 	.word	0x000000ff
        /*02b0*/ 	.word	0x000000c0
        /*02b4*/ 	.short	0x0100
        /*02b6*/ 	.byte	0x07
	.zero		1


	//   ....[27]....
        /*02b8*/ 	.word	0x00000bb0
        /*02bc*/ 	.word	0x000000ff
        /*02c0*/ 	.word	0x000000e0
        /*02c4*/ 	.short	0x0100
        /*02c6*/ 	.byte	0x07
	.zero		1


	//   ....[28]....
        /*02c8*/ 	.word	0x00000bc0
        /*02cc*/ 	.word	0x000000ff
        /*02d0*/ 	.word	0x000000c8
        /*02d4*/ 	.short	0x0100
        /*02d6*/ 	.byte	0x07
	.zero		1


	//   ....[29]....
        /*02d8*/ 	.word	0x00000bd0
        /*02dc*/ 	.word	0x000000ff
        /*02e0*/ 	.word	0x000000e8
        /*02e4*/ 	.short	0x0100
        /*02e6*/ 	.byte	0x07
	.zero		1


	//   ....[30]....
        /*02e8*/ 	.word	0x00000cc0
        /*02ec*/ 	.word	0x000000ff
        /*02f0*/ 	.word	0x000000f0
        /*02f4*/ 	.short	0x0100
        /*02f6*/ 	.byte	0x05
	.zero		1


	//   ....[31]....
        /*02f8*/ 	.word	0x00000cd0
        /*02fc*/ 	.word	0x000000ff
        /*0300*/ 	.word	0x00000100
        /*0304*/ 	.short	0x0100
        /*0306*/ 	.byte	0x05
	.zero		1


	//   ....[32]....
        /*0308*/ 	.word	0x00000ce0
        /*030c*/ 	.word	0x000000ff
        /*0310*/ 	.word	0x000000f8
        /*0314*/ 	.short	0x0100
        /*0316*/ 	.byte	0x05
	.zero		1


	//   ....[33]....
        /*0318*/ 	.word	0x00000cf0
        /*031c*/ 	.word	0x000000ff
        /*0320*/ 	.word	0x00000108
        /*0324*/ 	.short	0x0100
        /*0326*/ 	.byte	0x05
	.zero		1


	//   ....[34]....
        /*0328*/ 	.word	0x000015c0
        /*032c*/ 	.word	0x00000002
        /*0330*/ 	.word	0x00000100
        /*0334*/ 	.short	0x010a
        /*0336*/ 	.byte	0xff
	.zero		1


	//   ....[35]....
        /*0338*/ 	.word	0x000015f0
        /*033c*/ 	.word	0x00000002
        /*0340*/ 	.word	0x000000f0
        /*0344*/ 	.short	0x0101
        /*0346*/ 	.byte	0xff
	.zero		1


	//   ....[36]....
        /*0348*/ 	.word	0x000016c0
        /*034c*/ 	.word	0x000000ff
        /*0350*/ 	.word	0x00000020
        /*0354*/ 	.short	0x010a
        /*0356*/ 	.byte	0x08
	.zero		1


	//   ....[37]....
        /*0358*/ 	.word	0x00001770
        /*035c*/ 	.word	0x000000ff
        /*0360*/ 	.word	0x00000020
        /*0364*/ 	.short	0x010a
        /*0366*/ 	.byte	0x21
	.zero		1


	//   ....[38]....
        /*0368*/ 	.word	0x000018c0
        /*036c*/ 	.word	0x000000ff
        /*0370*/ 	.word	0x00000020
        /*0374*/ 	.short	0x010a
        /*0376*/ 	.byte	0x08
	.zero		1


	//   ....[39]....
        /*0378*/ 	.word	0x00001a80
        /*037c*/ 	.word	0x000000ff
        /*0380*/ 	.word	0x00000088
        /*0384*/ 	.short	0x0101
        /*0386*/ 	.byte	0x04
	.zero		1


	//   ....[40]....
        /*0388*/ 	.word	0x00001aa0
        /*038c*/ 	.word	0x000000ff
        /*0390*/ 	.word	0x00000020
        /*0394*/ 	.short	0x010a
        /*0396*/ 	.byte	0x08
	.zero		1


	//   ....[41]....
        /*0398*/ 	.word	0x00001b30
        /*039c*/ 	.word	0x000000ff
        /*03a0*/ 	.word	0x00000020
        /*03a4*/ 	.short	0x010a
        /*03a6*/ 	.byte	0x21
	.zero		1


	//   ....[42]....
        /*03a8*/ 	.word	0x00001c80
        /*03ac*/ 	.word	0x000000ff
        /*03b0*/ 	.word	0x00000020
        /*03b4*/ 	.short	0x010a
        /*03b6*/ 	.byte	0x08
	.zero		1


	//   ....[43]....
        /*03b8*/ 	.word	0x00001e50
        /*03bc*/ 	.word	0x00000002
        /*03c0*/ 	.word	0x00000090
        /*03c4*/ 	.short	0x010a
        /*03c6*/ 	.byte	0xff
	.zero		1


	//   ....[44]....
        /*03c8*/ 	.word	0x00001f10
        /*03cc*/ 	.word	0x00000002
        /*03d0*/ 	.word	0x00000000
        /*03d4*/ 	.short	0x0101
        /*03d6*/ 	.byte	0xff
	.zero		1


	//   ....[45]....
        /*03d8*/ 	.word	0x00002470
        /*03dc*/ 	.word	0x000000ff
        /*03e0*/ 	.word	0x00000000
        /*03e4*/ 	.short	0x010a
        /*03e6*/ 	.byte	0x05
	.zero		1


	//   ....[46]....
        /*03e8*/ 	.word	0x00002500
        /*03ec*/ 	.word	0x000000ff
        /*03f0*/ 	.word	0x00000000
        /*03f4*/ 	.short	0x010a
        /*03f6*/ 	.byte	0x05
	.zero		1


	//   ....[47]....
        /*03f8*/ 	.word	0x00002590
        /*03fc*/ 	.word	0x000000ff
        /*0400*/ 	.word	0x00000000
        /*0404*/ 	.short	0x010a
        /*0406*/ 	.byte	0x05
	.zero		1


	//   ....[48]....
        /*0408*/ 	.word	0x00002630
        /*040c*/ 	.word	0x00000000
        /*0410*/ 	.word	0x00000000
        /*0414*/ 	.short	0x010a
        /*0416*/ 	.byte	0xff
	.zero		1


	//   ....[49]....
        /*0418*/ 	.word	0x00002750
        /*041c*/ 	.word	0x00000000
        /*0420*/ 	.word	0x000000f0
        /*0424*/ 	.short	0x010a
        /*0426*/ 	.byte	0xff
	.zero		1


	//   ....[50]....
        /*0428*/ 	.word	0x000027c0
        /*042c*/ 	.word	0x00000000
        /*0430*/ 	.word	0x00000000
        /*0434*/ 	.short	0x0101
        /*0436*/ 	.byte	0xff
	.zero		1


	//   ....[51]....
        /*0438*/ 	.word	0x000027e0
        /*043c*/ 	.word	0x000000ff
        /*0440*/ 	.word	0x000000a0
        /*0444*/ 	.short	0x010a
        /*0446*/ 	.byte	0x05
	.zero		1


	//   ....[52]....
        /*0448*/ 	.word	0x00002900
        /*044c*/ 	.word	0x00000000
        /*0450*/ 	.word	0x00000090
        /*0454*/ 	.short	0x010a
        /*0456*/ 	.byte	0xff
	.zero		1


	//   ....[53]....
        /*0458*/ 	.word	0x00002a00
        /*045c*/ 	.word	0x00000000
        /*0460*/ 	.word	0x00000000
        /*0464*/ 	.short	0x0101
        /*0466*/ 	.byte	0xff
	.zero		1


	//   ....[54]....
        /*0468*/ 	.word	0x00002a90
        /*046c*/ 	.word	0x000000ff
        /*0470*/ 	.word	0x000000a0
        /*0474*/ 	.short	0x0106
        /*0476*/ 	.byte	0x05
	.zero		1


	//   ....[55]....
        /*0478*/ 	.word	0x00002ab0
        /*047c*/ 	.word	0x000000ff
        /*0480*/ 	.word	0x000000a0
        /*0484*/ 	.short	0x010a
        /*0486*/ 	.byte	0x05
	.zero		1


	//   ....[56]....
        /*0488*/ 	.word	0x00002b40
        /*048c*/ 	.word	0x000000ff
        /*0490*/ 	.word	0x000000a0
        /*0494*/ 	.short	0x0106
        /*0496*/ 	.byte	0x04
	.zero		1


	//   ....[57]....
        /*0498*/ 	.word	0x00002b80
        /*049c*/ 	.word	0x00000000
        /*04a0*/ 	.word	0x000000a0
        /*04a4*/ 	.short	0x010a
        /*04a6*/ 	.byte	0xff
	.zero		1


	//   ....[58]....
        /*04a8*/ 	.word	0x00003140
        /*04ac*/ 	.word	0x00000000
        /*04b0*/ 	.word	0x00000090
        /*04b4*/ 	.short	0x010a
        /*04b6*/ 	.byte	0xff
	.zero		1


	//   ....[59]....
        /*04b8*/ 	.word	0x00003250
        /*04bc*/ 	.word	0x00000003
        /*04c0*/ 	.word	0x00000000
        /*04c4*/ 	.short	0x0101
        /*04c6*/ 	.byte	0xff
	.zero		1


	//   ....[60]....
        /*04c8*/ 	.word	0x00003260
        /*04cc*/ 	.word	0x000000ff
        /*04d0*/ 	.word	0x00000000
        /*04d4*/ 	.short	0x010a
        /*04d6*/ 	.byte	0x07
	.zero		1


	//   ....[61]....
        /*04d8*/ 	.word	0x000032e0
        /*04dc*/ 	.word	0x000000ff
        /*04e0*/ 	.word	0x000000d0
        /*04e4*/ 	.short	0x010a
        /*04e6*/ 	.byte	0x06
	.zero		1


	//   ....[62]....
        /*04e8*/ 	.word	0x000033b0
        /*04ec*/ 	.word	0x000000ff
        /*04f0*/ 	.word	0x00000000
        /*04f4*/ 	.short	0x010a
        /*04f6*/ 	.byte	0x0b
	.zero		1


	//   ....[63]....
        /*04f8*/ 	.word	0x000034e0
        /*04fc*/ 	.word	0x000000ff
        /*0500*/ 	.word	0x00000000
        /*0504*/ 	.short	0x010a
        /*0506*/ 	.byte	0x22
	.zero		1


	//   ....[64]....
        /*0508*/ 	.word	0x000038c0
        /*050c*/ 	.word	0x000000ff
        /*0510*/ 	.word	0x00000000
        /*0514*/ 	.short	0x010a
        /*0516*/ 	.byte	0x06
	.zero		1


	//   ....[65]....
        /*0518*/ 	.word	0x00003950
        /*051c*/ 	.word	0x000000ff
        /*0520*/ 	.word	0x00000000
        /*0524*/ 	.short	0x010a
        /*0526*/ 	.byte	0x06
	.zero		1


	//   ....[66]....
        /*0528*/ 	.word	0x000039e0
        /*052c*/ 	.word	0x000000ff
        /*0530*/ 	.word	0x00000000
        /*0534*/ 	.short	0x010a
        /*0536*/ 	.byte	0x06
	.zero		1


	//   ....[67]....
        /*0538*/ 	.word	0x00003a70
        /*053c*/ 	.word	0x000000ff
        /*0540*/ 	.word	0x00000000
        /*0544*/ 	.short	0x010a
        /*0546*/ 	.byte	0x07
	.zero		1


	//   ....[68]....
        /*0548*/ 	.word	0x00003ee0
        /*054c*/ 	.word	0x00000000
        /*0550*/ 	.word	0x00000090
        /*0554*/ 	.short	0x010a
        /*0556*/ 	.byte	0xff
	.zero		1


	//   ....[69]....
        /*0558*/ 	.word	0x00003fa0
        /*055c*/ 	.word	0x00000000
        /*0560*/ 	.word	0x00000000
        /*0564*/ 	.short	0x0101
        /*0566*/ 	.byte	0xff
	.zero		1


	//   ....[70]....
        /*0568*/ 	.word	0x000042c0
        /*056c*/ 	.word	0x000000ff
        /*0570*/ 	.word	0x00000088
        /*0574*/ 	.short	0x010a
        /*0576*/ 	.byte	0x07
	.zero		1


	//   ....[71]....
        /*0578*/ 	.word	0x000044b0
        /*057c*/ 	.word	0x000000ff
        /*0580*/ 	.word	0x00000060
        /*0584*/ 	.short	0x010a
        /*0586*/ 	.byte	0x07
	.zero		1


	//   ....[72]....
        /*0588*/ 	.word	0x00004620
        /*058c*/ 	.word	0x000000ff
        /*0590*/ 	.word	0x00000040
        /*0594*/ 	.short	0x010b
        /*0596*/ 	.byte	0x07
	.zero		1


	//   ....[73]....
        /*0598*/ 	.word	0x00004630
        /*059c*/ 	.word	0x000000ff
        /*05a0*/ 	.word	0x00000000
        /*05a4*/ 	.short	0x0101
        /*05a6*/ 	.byte	0x08
	.zero		1


	//   ....[74]....
        /*05a8*/ 	.word	0x00004640
        /*05ac*/ 	.word	0x000000ff
        /*05b0*/ 	.word	0x00000068
        /*05b4*/ 	.short	0x010a
        /*05b6*/ 	.byte	0x07
	.zero		1


	//   ....[75]....
        /*05b8*/ 	.word	0x00004790
        /*05bc*/ 	.word	0x000000ff
        /*05c0*/ 	.word	0x00000048
        /*05c4*/ 	.short	0x010b
        /*05c6*/ 	.byte	0x07
	.zero		1


	//   ....[76]....
        /*05c8*/ 	.word	0x000047a0
        /*05cc*/ 	.word	0x000000ff
        /*05d0*/ 	.word	0x00000000
        /*05d4*/ 	.short	0x0101
        /*05d6*/ 	.byte	0x08
	.zero		1


	//   ....[77]....
        /*05d8*/ 	.word	0x000047b0
        /*05dc*/ 	.word	0x000000ff
        /*05e0*/ 	.word	0x00000070
        /*05e4*/ 	.short	0x010a
        /*05e6*/ 	.byte	0x07
	.zero		1


	//   ....[78]....
        /*05e8*/ 	.word	0x00004930
        /*05ec*/ 	.word	0x000000ff
        /*05f0*/ 	.word	0x00000050
        /*05f4*/ 	.short	0x010b
        /*05f6*/ 	.byte	0x07
	.zero		1


	//   ....[79]....
        /*05f8*/ 	.word	0x00004970
        /*05fc*/ 	.word	0x000000ff
        /*0600*/ 	.word	0x00000000
        /*0604*/ 	.short	0x0101
        /*0606*/ 	.byte	0x08
	.zero		1


	//   ....[80]....
        /*0608*/ 	.word	0x000049b0
        /*060c*/ 	.word	0x000000ff
        /*0610*/ 	.word	0x00000078
        /*0614*/ 	.short	0x010a
        /*0616*/ 	.byte	0x07
	.zero		1


	//   ....[81]....
        /*0618*/ 	.word	0x00004bf0
        /*061c*/ 	.word	0x000000ff
        /*0620*/ 	.word	0x00000058
        /*0624*/ 	.short	0x010b
        /*0626*/ 	.byte	0x07
	.zero		1


	//   ....[82]....
        /*0628*/ 	.word	0x00004c10
        /*062c*/ 	.word	0x000000ff
        /*0630*/ 	.word	0x00000000
        /*0634*/ 	.short	0x0101
        /*0636*/ 	.byte	0x0d
	.zero		1


	//   ....[83]....
        /*0638*/ 	.word	0x00004c40
        /*063c*/ 	.word	0x000000ff
        /*0640*/ 	.word	0x00000060
        /*0644*/ 	.short	0x010a
        /*0646*/ 	.byte	0x07
	.zero		1


	//   ....[84]....
        /*0648*/ 	.word	0x00004c60
        /*064c*/ 	.word	0x000000ff
        /*0650*/ 	.word	0x00000068
        /*0654*/ 	.short	0x010a
        /*0656*/ 	.byte	0x07
	.zero		1


	//   ....[85]....
        /*0658*/ 	.word	0x00004c80
        /*065c*/ 	.word	0x000000ff
        /*0660*/ 	.word	0x00000070
        /*0664*/ 	.short	0x010a
        /*0666*/ 	.byte	0x07
	.zero		1


	//   ....[86]....
        /*0668*/ 	.word	0x00004cc0
        /*066c*/ 	.word	0x00000000
        /*0670*/ 	.word	0x00000078
        /*0674*/ 	.short	0x010a
        /*0676*/ 	.byte	0xff
	.zero		1


	//   ....[87]....
        /*0678*/ 	.word	0x00005030
        /*067c*/ 	.word	0x00000000
        /*0680*/ 	.word	0x00000090
        /*0684*/ 	.short	0x010a
        /*0686*/ 	.byte	0xff
	.zero		1


	//   ....[88]....
        /*0688*/ 	.word	0x00005140
        /*068c*/ 	.word	0x00000000
        /*0690*/ 	.word	0x00000000
        /*0694*/ 	.short	0x0101
        /*0696*/ 	.byte	0xff
	.zero		1


	//   ....[89]....
        /*0698*/ 	.word	0x00005bc0
        /*069c*/ 	.word	0x000000ff
        /*06a0*/ 	.word	0x00000040
        /*06a4*/ 	.short	0x010a
        /*06a6*/ 	.byte	0x30
	.zero		1


	//   ....[90]....
        /*06a8*/ 	.word	0x00005c00
        /*06ac*/ 	.word	0x00000054
        /*06b0*/ 	.word	0x000000b0
        /*06b4*/ 	.short	0x010a
        /*06b6*/ 	.byte	0xff
	.zero		1


	//   ....[91]....
        /*06b8*/ 	.word	0x00005d70
        /*06bc*/ 	.word	0x000000ff
        /*06c0*/ 	.word	0x00000040
        /*06c4*/ 	.short	0x010a
        /*06c6*/ 	.byte	0x30
	.zero		1


	//   ....[92]....
        /*06c8*/ 	.word	0x00005e70
        /*06cc*/ 	.word	0x00000054
        /*06d0*/ 	.word	0x000000b0
        /*06d4*/ 	.short	0x010a
        /*06d6*/ 	.byte	0xff
	.zero		1


	//   ....[93]....
        /*06d8*/ 	.word	0x00006670
        /*06dc*/ 	.word	0x00000000
        /*06e0*/ 	.word	0x00000000
        /*06e4*/ 	.short	0x0101
        /*06e6*/ 	.byte	0xff
	.zero		1


	//   ....[94]....
        /*06e8*/ 	.word	0x00006680
        /*06ec*/ 	.word	0x00000002
        /*06f0*/ 	.word	0x00000040
        /*06f4*/ 	.short	0x010a
        /*06f6*/ 	.byte	0xff
	.zero		1


	//   ....[95]....
        /*06f8*/ 	.word	0x00006750
        /*06fc*/ 	.word	0x00000002
        /*0700*/ 	.word	0x00000040
        /*0704*/ 	.short	0x010a
        /*0706*/ 	.byte	0xff
	.zero		1


	//   ....[96]....
        /*0708*/ 	.word	0x00006fd0
        /*070c*/ 	.word	0x00000015
        /*0710*/ 	.word	0x00000000
        /*0714*/ 	.short	0x0101
        /*0716*/ 	.byte	0xff
	.zero		1


	//   ....[97]....
        /*0718*/ 	.word	0x00006ff0
        /*071c*/ 	.word	0x00000000
        /*0720*/ 	.word	0x00000040
        /*0724*/ 	.short	0x010a
        /*0726*/ 	.byte	0xff
	.zero		1


	//   ....[98]....
        /*0728*/ 	.word	0x000070b0
        /*072c*/ 	.word	0x00000000
        /*0730*/ 	.word	0x00000040
        /*0734*/ 	.short	0x010a
        /*0736*/ 	.byte	0xff
	.zero		1


	//   ....[99]....
        /*0738*/ 	.word	0x00007930
        /*073c*/ 	.word	0x00000015
        /*0740*/ 	.word	0x00000000
        /*0744*/ 	.short	0x0101
        /*0746*/ 	.byte	0xff
	.zero		1


	//   ....[100]....
        /*0748*/ 	.word	0x00007950
        /*074c*/ 	.word	0x00000002
        /*0750*/ 	.word	0x00000040
        /*0754*/ 	.short	0x010a
        /*0756*/ 	.byte	0xff
	.zero		1


	//   ....[101]....
        /*0758*/ 	.word	0x00007a10
        /*075c*/ 	.word	0x00000002
        /*0760*/ 	.word	0x00000040
        /*0764*/ 	.short	0x010a
        /*0766*/ 	.byte	0xff
	.zero		1


	//   ....[102]....
        /*0768*/ 	.word	0x00007d80
        /*076c*/ 	.word	0x000000ff
        /*0770*/ 	.word	0x00000000
        /*0774*/ 	.short	0x0101
        /*0776*/ 	.byte	0x05
	.zero		1


	//   ....[103]....
        /*0778*/ 	.word	0x000082f0
        /*077c*/ 	.word	0x00000000
        /*0780*/ 	.word	0x00000000
        /*0784*/ 	.short	0x0101
        /*0786*/ 	.byte	0xff
	.zero		1


	//   ....[104]....
        /*0788*/ 	.word	0x00008560
        /*078c*/ 	.word	0x000000ff
        /*0790*/ 	.word	0x00000000
        /*0794*/ 	.short	0x0101
        /*0796*/ 	.byte	0x04
	.zero		1


	//   ....[105]....
        /*0798*/ 	.word	0x00008580
        /*079c*/ 	.word	0x00000002
        /*07a0*/ 	.word	0x00000100
        /*07a4*/ 	.short	0x010a
        /*07a6*/ 	.byte	0xff
	.zero		1


	//   ....[106]....
        /*07a8*/ 	.word	0x000085e0
        /*07ac*/ 	.word	0x00000002
        /*07b0*/ 	.word	0x00000020
        /*07b4*/ 	.short	0x010a
        /*07b6*/ 	.byte	0xff
	.zero		1


	//   ....[107]....
        /*07b8*/ 	.word	0x00008640
        /*07bc*/ 	.word	0x00000002
        /*07c0*/ 	.word	0x00000020
        /*07c4*/ 	.short	0x010a
        /*07c6*/ 	.byte	0xff
	.zero		1


	//   ....[108]....
        /*07c8*/ 	.word	0x00008690
        /*07cc*/ 	.word	0x00000002
        /*07d0*/ 	.word	0x00000090
        /*07d4*/ 	.short	0x010a
        /*07d6*/ 	.byte	0xff
	.zero		1


	//   ....[109]....
        /*07d8*/ 	.word	0x000086f0
        /*07dc*/ 	.word	0x00000000
        /*07e0*/ 	.word	0x00000000
        /*07e4*/ 	.short	0x010a
        /*07e6*/ 	.byte	0xff
	.zero		1


	//   ....[110]....
        /*07e8*/ 	.word	0x00008750
        /*07ec*/ 	.word	0x00000000
        /*07f0*/ 	.word	0x00000000
        /*07f4*/ 	.short	0x010a
        /*07f6*/ 	.byte	0xff
	.zero		1


	//   ....[111]....
        /*07f8*/ 	.word	0x000087b0
        /*07fc*/ 	.word	0x00000000
        /*0800*/ 	.word	0x00000000
        /*0804*/ 	.short	0x010a
        /*0806*/ 	.byte	0xff
	.zero		1


	//   ....[112]....
        /*0808*/ 	.word	0x00008800
        /*080c*/ 	.word	0x00000000
        /*0810*/ 	.word	0x000000f0
        /*0814*/ 	.short	0x010a
        /*0816*/ 	.byte	0xff
	.zero		1


	//   ....[113]....
        /*0818*/ 	.word	0x00008860
        /*081c*/ 	.word	0x00000000
        /*0820*/ 	.word	0x000000a0
        /*0824*/ 	.short	0x010a
        /*0826*/ 	.byte	0xff
	.zero		1


	//   ....[114]....
        /*0828*/ 	.word	0x000088b0
        /*082c*/ 	.word	0x00000000
        /*0830*/ 	.word	0x00000090
        /*0834*/ 	.short	0x010a
        /*0836*/ 	.byte	0xff
	.zero		1


	//   ....[115]....
        /*0838*/ 	.word	0x00008910
        /*083c*/ 	.word	0x00000000
        /*0840*/ 	.word	0x000000a0
        /*0844*/ 	.short	0x010a
        /*0846*/ 	.byte	0xff
	.zero		1


	//   ....[116]....
        /*0848*/ 	.word	0x00008960
        /*084c*/ 	.word	0x00000000
        /*0850*/ 	.word	0x00000090
        /*0854*/ 	.short	0x010a
        /*0856*/ 	.byte	0xff
	.zero		1


	//   ....[117]....
        /*0858*/ 	.word	0x000089c0
        /*085c*/ 	.word	0x00000002
        /*0860*/ 	.word	0x000000d0
        /*0864*/ 	.short	0x010a
        /*0866*/ 	.byte	0xff
	.zero		1


	//   ....[118]....
        /*0868*/ 	.word	0x00008a20
        /*086c*/ 	.word	0x00000000
        /*0870*/ 	.word	0x00000000
        /*0874*/ 	.short	0x010a
        /*0876*/ 	.byte	0xff
	.zero		1


	//   ....[119]....
        /*0878*/ 	.word	0x00008a80
        /*087c*/ 	.word	0x00000000
        /*0880*/ 	.word	0x00000000
        /*0884*/ 	.short	0x010a
        /*0886*/ 	.byte	0xff
	.zero		1


	//   ....[120]....
        /*0888*/ 	.word	0x00008ae0
        /*088c*/ 	.word	0x00000000
        /*0890*/ 	.word	0x00000000
        /*0894*/ 	.short	0x010a
        /*0896*/ 	.byte	0xff
	.zero		1


	//   ....[121]....
        /*0898*/ 	.word	0x00008b40
        /*089c*/ 	.word	0x00000000
        /*08a0*/ 	.word	0x00000000
        /*08a4*/ 	.short	0x010a
        /*08a6*/ 	.byte	0xff
	.zero		1


	//   ....[122]....
        /*08a8*/ 	.word	0x00008ba0
        /*08ac*/ 	.word	0x00000000
        /*08b0*/ 	.word	0x00000000
        /*08b4*/ 	.short	0x010a
        /*08b6*/ 	.byte	0xff
	.zero		1


	//   ....[123]....
        /*08b8*/ 	.word	0x00008bf0
        /*08bc*/ 	.word	0x00000000
        /*08c0*/ 	.word	0x00000090
        /*08c4*/ 	.short	0x010a
        /*08c6*/ 	.byte	0xff
	.zero		1


	//   ....[124]....
        /*08c8*/ 	.word	0x00008c50
        /*08cc*/ 	.word	0x00000000
        /*08d0*/ 	.word	0x00000088
        /*08d4*/ 	.short	0x010a
        /*08d6*/ 	.byte	0xff
	.zero		1


	//   ....[125]....
        /*08d8*/ 	.word	0x00008cb0
        /*08dc*/ 	.word	0x00000000
        /*08e0*/ 	.word	0x00000060
        /*08e4*/ 	.short	0x010a
        /*08e6*/ 	.byte	0xff
	.zero		1


	//   ....[126]....
        /*08e8*/ 	.word	0x00008d10
        /*08ec*/ 	.word	0x00000000
        /*08f0*/ 	.word	0x00000068
        /*08f4*/ 	.short	0x010a
        /*08f6*/ 	.byte	0xff
	.zero		1


	//   ....[127]....
        /*08f8*/ 	.word	0x00008d70
        /*08fc*/ 	.word	0x00000000
        /*0900*/ 	.word	0x00000070
        /*0904*/ 	.short	0x010a
        /*0906*/ 	.byte	0xff
	.zero		1


	//   ....[128]....
        /*0908*/ 	.word	0x00008dd0
        /*090c*/ 	.word	0x00000000
        /*0910*/ 	.word	0x00000078
        /*0914*/ 	.short	0x010a
        /*0916*/ 	.byte	0xff
	.zero		1


	//   ....[129]....
        /*0918*/ 	.word	0x00008e30
        /*091c*/ 	.word	0x00000000
        /*0920*/ 	.word	0x00000060
        /*0924*/ 	.short	0x010a
        /*0926*/ 	.byte	0xff
	.zero		1


	//   ....[130]....
        /*0928*/ 	.word	0x00008e90
        /*092c*/ 	.word	0x00000000
        /*0930*/ 	.word	0x00000068
        /*0934*/ 	.short	0x010a
        /*0936*/ 	.byte	0xff
	.zero		1


	//   ....[131]....
        /*0938*/ 	.word	0x00008ef0
        /*093c*/ 	.word	0x00000000
        /*0940*/ 	.word	0x00000070
        /*0944*/ 	.short	0x010a
        /*0946*/ 	.byte	0xff
	.zero		1


	//   ....[132]....
        /*0948*/ 	.word	0x00008f40
        /*094c*/ 	.word	0x00000000
        /*0950*/ 	.word	0x00000090
        /*0954*/ 	.short	0x010a
        /*0956*/ 	.byte	0xff
	.zero		1


	//   ....[133]....
        /*0958*/ 	.word	0x00008fa0
        /*095c*/ 	.word	0x00000000
        /*0960*/ 	.word	0x00000040
        /*0964*/ 	.short	0x010a
        /*0966*/ 	.byte	0xff
	.zero		1


	//   ....[134]....
        /*0968*/ 	.word	0x00008ff0
        /*096c*/ 	.word	0x00000054
        /*0970*/ 	.word	0x000000b0
        /*0974*/ 	.short	0x010a
        /*0976*/ 	.byte	0xff
	.zero		1


	//   ....[135]....
        /*0978*/ 	.word	0x00009040
        /*097c*/ 	.word	0x00000002
        /*0980*/ 	.word	0x00000040
        /*0984*/ 	.short	0x010a
        /*0986*/ 	.byte	0xff
	.zero		1


	//   ....[136]....
        /*0988*/ 	.word	0x00009090
        /*098c*/ 	.word	0x00000000
        /*0990*/ 	.word	0x00000040
        /*0994*/ 	.short	0x010a
        /*0996*/ 	.byte	0xff
	.zero		1


	//   ....[137]....
        /*0998*/ 	.word	0x000090e0
        /*099c*/ 	.word	0x00000002
        /*09a0*/ 	.word	0x00000040
        /*09a4*/ 	.short	0x010a
        /*09a6*/ 	.byte	0xff
	.zero		1


	//----- nvinfo : EIATTR_NUM_MBARRIERS
	.align		4
.L_47:
        /*09a8*/ 	.byte	0x03, 0x38
        /*09aa*/ 	.short	0x0022


	//----- nvinfo : EIATTR_EXIT_INSTR_OFFSETS
	.align		4
        /*09ac*/ 	.byte	0x04, 0x1c
        /*09ae*/ 	.short	(.L_49 - .L_48)


	//   ....[0]....
.L_48:
        /*09b0*/ 	.word	0x00002660


	//   ....[1]....
        /*09b4*/ 	.word	0x00002b50


	//   ....[2]....
        /*09b8*/ 	.word	0x00002bb0


	//   ....[3]....
        /*09bc*/ 	.word	0x00003cd0


	//   ....[4]....
        /*09c0*/ 	.word	0x00004cf0


	//   ....[5]....
        /*09c4*/ 	.word	0x00004d30


	//   ....[6]....
        /*09c8*/ 	.word	0x00008450


	//   ....[7]....
        /*09cc*/ 	.word	0x000084d0


	//   ....[8]....
        /*09d0*/ 	.word	0x00008500


	//   ....[9]....
        /*09d4*/ 	.word	0x00008570


	//----- nvinfo : EIATTR_MAX_THREADS
	.align		4
.L_49:
        /*09d8*/ 	.byte	0x04, 0x05
        /*09da*/ 	.short	(.L_51 - .L_50)
.L_50:
        /*09dc*/ 	.word	0x00000100
        /*09e0*/ 	.word	0x00000001
        /*09e4*/ 	.word	0x00000001


	//----- nvinfo : EIATTR_CRS_STACK_SIZE
	.align		4
.L_51:
        /*09e8*/ 	.byte	0x04, 0x1e
        /*09ea*/ 	.short	(.L_53 - .L_52)
.L_52:
        /*09ec*/ 	.word	0x00000000


	//----- nvinfo : EIATTR_CBANK_PARAM_SIZE
	.align		4
.L_53:
        /*09f0*/ 	.byte	0x03, 0x19
        /*09f2*/ 	.short	0x0800


	//----- nvinfo : EIATTR_PARAM_CBANK
	.align		4
        /*09f4*/ 	.byte	0x04, 0x0a
        /*09f6*/ 	.short	(.L_55 - .L_54)
	.align		4
.L_54:
        /*09f8*/ 	.word	index@(.nv.constant0._ZN7cutlass13device_kernelINS_4gemm6kernel13GemmUniversalIN4cute5tupleIJiiiiEEENS1_10collective13CollectiveMmaINS1_35MainloopSm100TmaUmmaWarpSpecializedILi4ELi2ELi4ENS5_IJNS4_1CILi1EEESB_SB_EEEEENS5_IJNSA_ILi64EEENSA_ILi128EEESE_EEENS_10tfloat32_tENS5_IJSB_llEEESH_NS5_IJlSB_lEEENS4_8TiledMMAINS4_8MMA_AtomIJNS4_17SM100_MMA_TF32_SSISH_SH_fLi64ELi128ELNS4_4UMMA5MajorE1ELSO_0ELNSN_7ScaleInE0ELSP_0EEEEEENS4_6LayoutISC_NS5_IJNSA_ILi0EEEST_ST_EEEEENS5_IJNS4_10UnderscoreESW_SW_EEEEENS4_13SM90_TMA_LOADENS4_14ComposedLayoutINS4_7SwizzleILi2ELi5ELi2EEENS4_18smem_ptr_flag_bitsILi32EEENSS_INS5_IJNSA_ILi32EEENSA_ILi4EEEEEENS5_IJSB_S15_EEEEEEEvNS4_8identityESZ_NS10_INS11_ILi3ELi4ELi3EEES14_NSS_INS5_IJNSA_ILi8EEES15_EEENS5_IJS15_SB_EEEEEEEvS1B_EENS_8epilogue10collective18CollectiveEpilogueINS1J_23Sm100TmaWarpSpecializedILi4ELi2ELi16ELb1ELb0EEEJSG_NS5_IJNSS_ISE_SB_EENSS_IS15_SB_EEEEESH_SJ_SH_SJ_NS1J_6fusion15FusionCallbacksIS1N_NS1R_17LinearCombinationISH_fSH_fLNS_15FloatRoundStyleE2EEESG_S1Q_JEEENS4_5SM1004TMEM4LOAD26SM100_TMEM_LOAD_16dp128b8xESZ_S1H_NS4_17SM75_U32x4_LDSM_NENS4_14SM90_TMA_STOREES1H_NS4_17SM90_U32x4_STSM_NENS4_39AutoVectorizingCopyWithAssumedAlignmentILi128EEEEEEvvEEEEvNT_6ParamsE)
        /*09fc*/ 	.short	0x0380
        /*09fe*/ 	.short	0x0800


	//----- nvinfo : EIATTR_SW_WAR
	.align		4
.L_55:
        /*0a00*/ 	.byte	0x04, 0x36
        /*0a02*/ 	.short	(.L_57 - .L_56)
.L_56:
        /*0a04*/ 	.word	0x00000008
.L_57:


//--------------------- .nv.callgraph             --------------------------
	.section	.nv.callgraph,"",@"SHT_CUDA_CALLGRAPH"
	.align	4
	.sectionentsize	8
	.align		4
        /*0000*/ 	.word	0x00000000
	.align		4
        /*0004*/ 	.word	0xffffffff
	.align		4
        /*0008*/ 	.word	index@(_ZN7cutlass13device_kernelINS_4gemm6kernel13GemmUniversalIN4cute5tupleIJiiiiEEENS1_10collective13CollectiveMmaINS1_35MainloopSm100TmaUmmaWarpSpecializedILi4ELi2ELi4ENS5_IJNS4_1CILi1EEESB_SB_EEEEENS5_IJNSA_ILi64EEENSA_ILi128EEESE_EEENS_10tfloat32_tENS5_IJSB_llEEESH_NS5_IJlSB_lEEENS4_8TiledMMAINS4_8MMA_AtomIJNS4_17SM100_MMA_TF32_SSISH_SH_fLi64ELi128ELNS4_4UMMA5MajorE1ELSO_0ELNSN_7ScaleInE0ELSP_0EEEEEENS4_6LayoutISC_NS5_IJNSA_ILi0EEEST_ST_EEEEENS5_IJNS4_10UnderscoreESW_SW_EEEEENS4_13SM90_TMA_LOADENS4_14ComposedLayoutINS4_7SwizzleILi2ELi5ELi2EEENS4_18smem_ptr_flag_bitsILi32EEENSS_INS5_IJNSA_ILi32EEENSA_ILi4EEEEEENS5_IJSB_S15_EEEEEEEvNS4_8identityESZ_NS10_INS11_ILi3ELi4ELi3EEES14_NSS_INS5_IJNSA_ILi8EEES15_EEENS5_IJS15_SB_EEEEEEEvS1B_EENS_8epilogue10collective18CollectiveEpilogueINS1J_23Sm100TmaWarpSpecializedILi4ELi2ELi16ELb1ELb0EEEJSG_NS5_IJNSS_ISE_SB_EENSS_IS15_SB_EEEEESH_SJ_SH_SJ_NS1J_6fusion15FusionCallbacksIS1N_NS1R_17LinearCombinationISH_fSH_fLNS_15FloatRoundStyleE2EEESG_S1Q_JEEENS4_5SM1004TMEM4LOAD26SM100_TMEM_LOAD_16dp128b8xESZ_S1H_NS4_17SM75_U32x4_LDSM_NENS4_14SM90_TMA_STOREES1H_NS4_17SM90_U32x4_STSM_NENS4_39AutoVectorizingCopyWithAssumedAlignmentILi128EEEEEEvvEEEEvNT_6ParamsE)
	.align		4
        /*000c*/ 	.word	index@(__assertfail)
	.align		4
        /*0010*/ 	.word	0x00000000
	.align		4
        /*0014*/ 	.word	0xfffffffe
	.align		4
        /*0018*/ 	.word	0x00000000
	.align		4
        /*001c*/ 	.word	0xfffffffd
	.align		4
        /*0020*/ 	.word	0x00000000
	.align		4
        /*0024*/ 	.word	0xfffffffc


//--------------------- .nv.constant4             --------------------------
	.section	.nv.constant4,"a",@progbits
	.align	8
	.align		8
.nv.constant4:
        /*0000*/ 	.dword	__assertfail
	.align		8
        /*0008*/ 	.dword	__unnamed_1
	.align		8
        /*0010*/ 	.dword	__unnamed_2
	.align		8
        /*0018*/ 	.dword	_ZN40_INTERNAL_5dd95454_4_k_cu_d3f68715_345334cuda3std3__45__cpo5beginE
	.align		8
        /*0020*/ 	.dword	_ZN40_INTERNAL_5dd95454_4_k_cu_d3f68715_345334cuda3std3__45__cpo3endE
	.align		8
        /*0028*/ 	.dword	_ZN40_INTERNAL_5dd95454_4_k_cu_d3f68715_345334cuda3std3__45__cpo6cbeginE
	.align		8
        /*0030*/ 	.dword	_ZN40_INTERNAL_5dd95454_4_k_cu_d3f68715_345334cuda3std3__45__cpo4cendE
	.align		8
        /*0038*/ 	.dword	_ZN40_INTERNAL_5dd95454_4_k_cu_d3f68715_345334cuda3std3__442_GLOBAL__N__5dd95454_4_k_cu_d3f68715_345336ignoreE
	.align		8
        /*0040*/ 	.dword	_ZN40_INTERNAL_5dd95454_4_k_cu_d3f68715_345334cuda3std3__419piecewise_constructE
	.align		8
        /*0048*/ 	.dword	_ZN40_INTERNAL_5dd95454_4_k_cu_d3f68715_345334cuda3std3__48in_placeE
	.align		8
        /*0050*/ 	.dword	_ZN40_INTERNAL_5dd95454_4_k_cu_d3f68715_345334cuda3std6ranges3__45__cpo4swapE
	.align		8
        /*0058*/ 	.dword	_ZN40_INTERNAL_5dd95454_4_k_cu_d3f68715_345334cuda3std6ranges3__45__cpo9iter_moveE
	.align		8
        /*0060*/ 	.dword	_ZN40_INTERNAL_5dd95454_4_k_cu_d3f68715_345334cute7productE
	.align		8
        /*0068*/ 	.dword	_ZN40_INTERNAL_5dd95454_4_k_cu_d3f68715_345334cute1_E
	.align		8
        /*0070*/ 	.dword	$str$25
	.align		8
        /*0078*/ 	.dword	$str$26
	.align		8
        /*0080*/ 	.dword	$str$27
	.align		8
        /*0088*/ 	.dword	$str$28


//--------------------- .text._ZN7cutlass13device_kernelINS_4gemm6kernel13GemmUniversalIN4cute5tupleIJiiiiEEENS1_10collective13CollectiveMmaINS1_35MainloopSm100TmaUmmaWarpSpecializedILi4ELi2ELi4ENS5_IJNS4_1CILi1EEESB_SB_EEEEENS5_IJNSA_ILi64EEENSA_ILi128EEESE_EEENS_10tfloat32_tENS5_IJSB_llEEESH_NS5_IJlSB_lEEENS4_8TiledMMAINS4_8MMA_AtomIJNS4_17SM100_MMA_TF32_SSISH_SH_fLi64ELi128ELNS4_4UMMA5MajorE1ELSO_0ELNSN_7ScaleInE0ELSP_0EEEEEENS4_6LayoutISC_NS5_IJNSA_ILi0EEEST_ST_EEEEENS5_IJNS4_10UnderscoreESW_SW_EEEEENS4_13SM90_TMA_LOADENS4_14ComposedLayoutINS4_7SwizzleILi2ELi5ELi2EEENS4_18smem_ptr_flag_bitsILi32EEENSS_INS5_IJNSA_ILi32EEENSA_ILi4EEEEEENS5_IJSB_S15_EEEEEEEvNS4_8identityESZ_NS10_INS11_ILi3ELi4ELi3EEES14_NSS_INS5_IJNSA_ILi8EEES15_EEENS5_IJS15_SB_EEEEEEEvS1B_EENS_8epilogue10collective18CollectiveEpilogueINS1J_23Sm100TmaWarpSpecializedILi4ELi2ELi16ELb1ELb0EEEJSG_NS5_IJNSS_ISE_SB_EENSS_IS15_SB_EEEEESH_SJ_SH_SJ_NS1J_6fusion15FusionCallbacksIS1N_NS1R_17LinearCombinationISH_fSH_fLNS_15FloatRoundStyleE2EEESG_S1Q_JEEENS4_5SM1004TMEM4LOAD26SM100_TMEM_LOAD_16dp128b8xESZ_S1H_NS4_17SM75_U32x4_LDSM_NENS4_14SM90_TMA_STOREES1H_NS4_17SM90_U32x4_STSM_NENS4_39AutoVectorizingCopyWithAssumedAlignmentILi128EEEEEEvvEEEEvNT_6ParamsE --------------------------
	.section	.text._ZN7cutlass13device_kernelINS_4gemm6kernel13GemmUniversalIN4cute5tupleIJiiiiEEENS1_10collective13CollectiveMmaINS1_35MainloopSm100TmaUmmaWarpSpecializedILi4ELi2ELi4ENS5_IJNS4_1CILi1EEESB_SB_EEEEENS5_IJNSA_ILi64EEENSA_ILi128EEESE_EEENS_10tfloat32_tENS5_IJSB_llEEESH_NS5_IJlSB_lEEENS4_8TiledMMAINS4_8MMA_AtomIJNS4_17SM100_MMA_TF32_SSISH_SH_fLi64ELi128ELNS4_4UMMA5MajorE1ELSO_0ELNSN_7ScaleInE0ELSP_0EEEEEENS4_6LayoutISC_NS5_IJNSA_ILi0EEEST_ST_EEEEENS5_IJNS4_10UnderscoreESW_SW_EEEEENS4_13SM90_TMA_LOADENS4_14ComposedLayoutINS4_7SwizzleILi2ELi5ELi2EEENS4_18smem_ptr_flag_bitsILi32EEENSS_INS5_IJNSA_ILi32EEENSA_ILi4EEEEEENS5_IJSB_S15_EEEEEEEvNS4_8identityESZ_NS10_INS11_ILi3ELi4ELi3EEES14_NSS_INS5_IJNSA_ILi8EEES15_EEENS5_IJS15_SB_EEEEEEEvS1B_EENS_8epilogue10collective18CollectiveEpilogueINS1J_23Sm100TmaWarpSpecializedILi4ELi2ELi16ELb1ELb0EEEJSG_NS5_IJNSS_ISE_SB_EENSS_IS15_SB_EEEEESH_SJ_SH_SJ_NS1J_6fusion15FusionCallbacksIS1N_NS1R_17LinearCombinationISH_fSH_fLNS_15FloatRoundStyleE2EEESG_S1Q_JEEENS4_5SM1004TMEM4LOAD26SM100_TMEM_LOAD_16dp128b8xESZ_S1H_NS4_17SM75_U32x4_LDSM_NENS4_14SM90_TMA_STOREES1H_NS4_17SM90_U32x4_STSM_NENS4_39AutoVectorizingCopyWithAssumedAlignmentILi128EEEEEEvvEEEEvNT_6ParamsE,"ax",@progbits
	.align	128
.text._ZN7cutlass13device_kernelINS_4gemm6kernel13GemmUniversalIN4cute5tupleIJiiiiEEENS1_10collective13CollectiveMmaINS1_35MainloopSm100TmaUmmaWarpSpecializedILi4ELi2ELi4ENS5_IJNS4_1CILi1EEESB_SB_EEEEENS5_IJNSA_ILi64EEENSA_ILi128EEESE_EEENS_10tfloat32_tENS5_IJSB_llEEESH_NS5_IJlSB_lEEENS4_8TiledMMAINS4_8MMA_AtomIJNS4_17SM100_MMA_TF32_SSISH_SH_fLi64ELi128ELNS4_4UMMA5MajorE1ELSO_0ELNSN_7ScaleInE0ELSP_0EEEEEENS4_6LayoutISC_NS5_IJNSA_ILi0EEEST_ST_EEEEENS5_IJNS4_10UnderscoreESW_SW_EEEEENS4_13SM90_TMA_LOADENS4_14ComposedLayoutINS4_7SwizzleILi2ELi5ELi2EEENS4_18smem_ptr_flag_bitsILi32EEENSS_INS5_IJNSA_ILi32EEENSA_ILi4EEEEEENS5_IJSB_S15_EEEEEEEvNS4_8identityESZ_NS10_INS11_ILi3ELi4ELi3EEES14_NSS_INS5_IJNSA_ILi8EEES15_EEENS5_IJS15_SB_EEEEEEEvS1B_EENS_8epilogue10collective18CollectiveEpilogueINS1J_23Sm100TmaWarpSpecializedILi4ELi2ELi16ELb1ELb0EEEJSG_NS5_IJNSS_ISE_SB_EENSS_IS15_SB_EEEEESH_SJ_SH_SJ_NS1J_6fusion15FusionCallbacksIS1N_NS1R_17LinearCombinationISH_fSH_fLNS_15FloatRoundStyleE2EEESG_S1Q_JEEENS4_5SM1004TMEM4LOAD26SM100_TMEM_LOAD_16dp128b8xESZ_S1H_NS4_17SM75_U32x4_LDSM_NENS4_14SM90_TMA_STOREES1H_NS4_17SM90_U32x4_STSM_NENS4_39AutoVectorizingCopyWithAssumedAlignmentILi128EEEEEEvvEEEEvNT_6ParamsE:
        .type           _ZN7cutlass13device_kernelINS_4gemm6kernel13GemmUniversalIN4cute5tupleIJiiiiEEENS1_10collective13CollectiveMmaINS1_35MainloopSm100TmaUmmaWarpSpecializedILi4ELi2ELi4ENS5_IJNS4_1CILi1EEESB_SB_EEEEENS5_IJNSA_ILi64EEENSA_ILi128EEESE_EEENS_10tfloat32_tENS5_IJSB_llEEESH_NS5_IJlSB_lEEENS4_8TiledMMAINS4_8MMA_AtomIJNS4_17SM100_MMA_TF32_SSISH_SH_fLi64ELi128ELNS4_4UMMA5MajorE1ELSO_0ELNSN_7ScaleInE0ELSP_0EEEEEENS4_6LayoutISC_NS5_IJNSA_ILi0EEEST_ST_EEEEENS5_IJNS4_10UnderscoreESW_SW_EEEEENS4_13SM90_TMA_LOADENS4_14ComposedLayoutINS4_7SwizzleILi2ELi5ELi2EEENS4_18smem_ptr_flag_bitsILi32EEENSS_INS5_IJNSA_ILi32EEENSA_ILi4EEEEEENS5_IJSB_S15_EEEEEEEvNS4_8identityESZ_NS10_INS11_ILi3ELi4ELi3EEES14_NSS_INS5_IJNSA_ILi8EEES15_EEENS5_IJS15_SB_EEEEEEEvS1B_EENS_8epilogue10collective18CollectiveEpilogueINS1J_23Sm100TmaWarpSpecializedILi4ELi2ELi16ELb1ELb0EEEJSG_NS5_IJNSS_ISE_SB_EENSS_IS15_SB_EEEEESH_SJ_SH_SJ_NS1J_6fusion15FusionCallbacksIS1N_NS1R_17LinearCombinationISH_fSH_fLNS_15FloatRoundStyleE2EEESG_S1Q_JEEENS4_5SM1004TMEM4LOAD26SM100_TMEM_LOAD_16dp128b8xESZ_S1H_NS4_17SM75_U32x4_LDSM_NENS4_14SM90_TMA_STOREES1H_NS4_17SM90_U32x4_STSM_NENS4_39AutoVectorizingCopyWithAssumedAlignmentILi128EEEEEEvvEEEEvNT_6ParamsE,@function
        .size           _ZN7cutlass13device_kernelINS_4gemm6kernel13GemmUniversalIN4cute5tupleIJiiiiEEENS1_10collective13CollectiveMmaINS1_35MainloopSm100TmaUmmaWarpSpecializedILi4ELi2ELi4ENS5_IJNS4_1CILi1EEESB_SB_EEEEENS5_IJNSA_ILi64EEENSA_ILi128EEESE_EEENS_10tfloat32_tENS5_IJSB_llEEESH_NS5_IJlSB_lEEENS4_8TiledMMAINS4_8MMA_AtomIJNS4_17SM100_MMA_TF32_SSISH_SH_fLi64ELi128ELNS4_4UMMA5MajorE1ELSO_0ELNSN_7ScaleInE0ELSP_0EEEEEENS4_6LayoutISC_NS5_IJNSA_ILi0EEEST_ST_EEEEENS5_IJNS4_10UnderscoreESW_SW_EEEEENS4_13SM90_TMA_LOADENS4_14ComposedLayoutINS4_7SwizzleILi2ELi5ELi2EEENS4_18smem_ptr_flag_bitsILi32EEENSS_INS5_IJNSA_ILi32EEENSA_ILi4EEEEEENS5_IJSB_S15_EEEEEEEvNS4_8identityESZ_NS10_INS11_ILi3ELi4ELi3EEES14_NSS_INS5_IJNSA_ILi8EEES15_EEENS5_IJS15_SB_EEEEEEEvS1B_EENS_8epilogue10collective18CollectiveEpilogueINS1J_23Sm100TmaWarpSpecializedILi4ELi2ELi16ELb1ELb0EEEJSG_NS5_IJNSS_ISE_SB_EENSS_IS15_SB_EEEEESH_SJ_SH_SJ_NS1J_6fusion15FusionCallbacksIS1N_NS1R_17LinearCombinationISH_fSH_fLNS_15FloatRoundStyleE2EEESG_S1Q_JEEENS4_5SM1004TMEM4LOAD26SM100_TMEM_LOAD_16dp128b8xESZ_S1H_NS4_17SM75_U32x4_LDSM_NENS4_14SM90_TMA_STOREES1H_NS4_17SM90_U32x4_STSM_NENS4_39AutoVectorizingCopyWithAssumedAlignmentILi128EEEEEEvvEEEEvNT_6ParamsE,(.L_x_176 - _ZN7cutlass13device_kernelINS_4gemm6kernel13GemmUniversalIN4cute5tupleIJiiiiEEENS1_10collective13CollectiveMmaINS1_35MainloopSm100TmaUmmaWarpSpecializedILi4ELi2ELi4ENS5_IJNS4_1CILi1EEESB_SB_EEEEENS5_IJNSA_ILi64EEENSA_ILi128EEESE_EEENS_10tfloat32_tENS5_IJSB_llEEESH_NS5_IJlSB_lEEENS4_8TiledMMAINS4_8MMA_AtomIJNS4_17SM100_MMA_TF32_SSISH_SH_fLi64ELi128ELNS4_4UMMA5MajorE1ELSO_0ELNSN_7ScaleInE0ELSP_0EEEEEENS4_6LayoutISC_NS5_IJNSA_ILi0EEEST_ST_EEEEENS5_IJNS4_10UnderscoreESW_SW_EEEEENS4_13SM90_TMA_LOADENS4_14ComposedLayoutINS4_7SwizzleILi2ELi5ELi2EEENS4_18smem_ptr_flag_bitsILi32EEENSS_INS5_IJNSA_ILi32EEENSA_ILi4EEEEEENS5_IJSB_S15_EEEEEEEvNS4_8identityESZ_NS10_INS11_ILi3ELi4ELi3EEES14_NSS_INS5_IJNSA_ILi8EEES15_EEENS5_IJS15_SB_EEEEEEEvS1B_EENS_8epilogue10collective18CollectiveEpilogueINS1J_23Sm100TmaWarpSpecializedILi4ELi2ELi16ELb1ELb0EEEJSG_NS5_IJNSS_ISE_SB_EENSS_IS15_SB_EEEEESH_SJ_SH_SJ_NS1J_6fusion15FusionCallbacksIS1N_NS1R_17LinearCombinationISH_fSH_fLNS_15FloatRoundStyleE2EEESG_S1Q_JEEENS4_5SM1004TMEM4LOAD26SM100_TMEM_LOAD_16dp128b8xESZ_S1H_NS4_17SM75_U32x4_LDSM_NENS4_14SM90_TMA_STOREES1H_NS4_17SM90_U32x4_STSM_NENS4_39AutoVectorizingCopyWithAssumedAlignmentILi128EEEEEEvvEEEEvNT_6ParamsE)
        .other          _ZN7cutlass13device_kernelINS_4gemm6kernel13GemmUniversalIN4cute5tupleIJiiiiEEENS1_10collective13CollectiveMmaINS1_35MainloopSm100TmaUmmaWarpSpecializedILi4ELi2ELi4ENS5_IJNS4_1CILi1EEESB_SB_EEEEENS5_IJNSA_ILi64EEENSA_ILi128EEESE_EEENS_10tfloat32_tENS5_IJSB_llEEESH_NS5_IJlSB_lEEENS4_8TiledMMAINS4_8MMA_AtomIJNS4_17SM100_MMA_TF32_SSISH_SH_fLi64ELi128ELNS4_4UMMA5MajorE1ELSO_0ELNSN_7ScaleInE0ELSP_0EEEEEENS4_6LayoutISC_NS5_IJNSA_ILi0EEEST_ST_EEEEENS5_IJNS4_10UnderscoreESW_SW_EEEEENS4_13SM90_TMA_LOADENS4_14ComposedLayoutINS4_7SwizzleILi2ELi5ELi2EEENS4_18smem_ptr_flag_bitsILi32EEENSS_INS5_IJNSA_ILi32EEENSA_ILi4EEEEEENS5_IJSB_S15_EEEEEEEvNS4_8identityESZ_NS10_INS11_ILi3ELi4ELi3EEES14_NSS_INS5_IJNSA_ILi8EEES15_EEENS5_IJS15_SB_EEEEEEEvS1B_EENS_8epilogue10collective18CollectiveEpilogueINS1J_23Sm100TmaWarpSpecializedILi4ELi2ELi16ELb1ELb0EEEJSG_NS5_IJNSS_ISE_SB_EENSS_IS15_SB_EEEEESH_SJ_SH_SJ_NS1J_6fusion15FusionCallbacksIS1N_NS1R_17LinearCombinationISH_fSH_fLNS_15FloatRoundStyleE2EEESG_S1Q_JEEENS4_5SM1004TMEM4LOAD26SM100_TMEM_LOAD_16dp128b8xESZ_S1H_NS4_17SM75_U32x4_LDSM_NENS4_14SM90_TMA_STOREES1H_NS4_17SM90_U32x4_STSM_NENS4_39AutoVectorizingCopyWithAssumedAlignmentILi128EEEEEEvvEEEEvNT_6ParamsE,@"STO_CUDA_ENTRY STV_DEFAULT"
_ZN7cutlass13device_kernelINS_4gemm6kernel13GemmUniversalIN4cute5tupleIJiiiiEEENS1_10collective13CollectiveMmaINS1_35MainloopSm100TmaUmmaWarpSpecializedILi4ELi2ELi4ENS5_IJNS4_1CILi1EEESB_SB_EEEEENS5_IJNSA_ILi64EEENSA_ILi128EEESE_EEENS_10tfloat32_tENS5_IJSB_llEEESH_NS5_IJlSB_lEEENS4_8TiledMMAINS4_8MMA_AtomIJNS4_17SM100_MMA_TF32_SSISH_SH_fLi64ELi128ELNS4_4UMMA5MajorE1ELSO_0ELNSN_7ScaleInE0ELSP_0EEEEEENS4_6LayoutISC_NS5_IJNSA_ILi0EEEST_ST_EEEEENS5_IJNS4_10UnderscoreESW_SW_EEEEENS4_13SM90_TMA_LOADENS4_14ComposedLayoutINS4_7SwizzleILi2ELi5ELi2EEENS4_18smem_ptr_flag_bitsILi32EEENSS_INS5_IJNSA_ILi32EEENSA_ILi4EEEEEENS5_IJSB_S15_EEEEEEEvNS4_8identityESZ_NS10_INS11_ILi3ELi4ELi3EEES14_NSS_INS5_IJNSA_ILi8EEES15_EEENS5_IJS15_SB_EEEEEEEvS1B_EENS_8epilogue10collective18CollectiveEpilogueINS1J_23Sm100TmaWarpSpecializedILi4ELi2ELi16ELb1ELb0EEEJSG_NS5_IJNSS_ISE_SB_EENSS_IS15_SB_EEEEESH_SJ_SH_SJ_NS1J_6fusion15FusionCallbacksIS1N_NS1R_17LinearCombinationISH_fSH_fLNS_15FloatRoundStyleE2EEESG_S1Q_JEEENS4_5SM1004TMEM4LOAD26SM100_TMEM_LOAD_16dp128b8xESZ_S1H_NS4_17SM75_U32x4_LDSM_NENS4_14SM90_TMA_STOREES1H_NS4_17SM90_U32x4_STSM_NENS4_39AutoVectorizingCopyWithAssumedAlignmentILi128EEEEEEvvEEEEvNT_6ParamsE:
[----:B------:R-:W1:Y:S01]  /*0000*/  LDC R1, c[0x0][0x37c] ;  /* 0x0000df00ff017b82 */ /* 0x000e620000000800 */
[----:B------:R-:W2:Y:S01]  /*0010*/  S2R R77, SR_TID.X ;  /* 0x00000000004d7919 */ /* 0x000ea20000002100 */
[----:B------:R-:W3:Y:S01]  /*0020*/  LDCU.64 UR4, c[0x0][0x890] ;  /* 0x00011200ff0477ac */ /* 0x000ee20008000a00 */
[----:B------:R-:W-:Y:S02]  /*0030*/  PRMT R64, RZ, 0x7610, R64 ;  /* 0x00007610ff407816 */ /* 0x000fe40000000040 */
[----:B------:R-:W-:Y:S01]  /*0040*/  ELECT P5, URZ, PT ;  /* 0x0000000000ff782f */ /* 0x000fe200038a0000 */
[----:B------:R-:W4:Y:S01]  /*0050*/  LDCU.64 UR46, c[0x0][0x358] ;  /* 0x00006b00ff2e77ac */ /* 0x000f220008000a00 */
[----:B---3--:R-:W-:-:S04]  /*0060*/  UISETP.NE.U32.AND UP0, UPT, UR4, URZ, UPT ;  /* 0x000000ff0400728c */ /* 0x008fc8000bf05070 */
[----:B------:R-:W-:Y:S01]  /*0070*/  UISETP.NE.AND.EX UP0, UPT, UR5, URZ, UPT, UP0 ;  /* 0x000000ff0500728c */ /* 0x000fe2000bf05300 */
[----:B--2---:R-:W-:-:S05]  /*0080*/  SHF.R.U32.HI R69, RZ, 0x5, R77 ;  /* 0x00000005ff457819 */ /* 0x004fca000001164d */
[----:B------:R-:W2:Y:S02]  /*0090*/  SHFL.IDX PT, R0, R69, RZ, 0x1f ;  /* 0x00001fff45007589 */ /* 0x000ea400000e0000 */
[----:B--2---:R-:W-:Y:S01]  /*00a0*/  R2UR UR8, R0 ;  /* 0x00000000000872ca */ /* 0x004fe200000e0000 */
[----:B-1--4-:R-:W-:-:S14]  /*00b0*/  BRA.U UP0, `(.L_x_0) ;  /* 0x00000001002c7547 */ /* 0x012fdc000b800000 */
[----:B------:R-:W1:Y:S02]  /*00c0*/  LDCU.64 UR6, c[0x0][0x888] ;  /* 0x00011100ff0677ac */ /* 0x000e640008000a00 */
[----:B-1----:R-:W-:-:S04]  /*00d0*/  UISETP.NE.U32.AND UP0, UPT, UR6, URZ, UPT ;  /* 0x000000ff0600728c */ /* 0x002fc8000bf05070 */
[----:B------:R-:W-:-:S09]  /*00e0*/  UISETP.NE.AND.EX UP0, UPT, UR7, URZ, UPT, UP0 ;  /* 0x000000ff0700728c */ /* 0x000fd2000bf05300 */
[----:B------:R-:W-:Y:S05]  /*00f0*/  BRA.U !UP0, `(.L_x_1) ;  /* 0x0000000108107547 */ /* 0x000fea000b800000 */
[----:B------:R-:W1:Y:S02]  /*0100*/  LDC.64 R2, c[0x0][0x888] ;  /* 0x00022200ff027b82 */ /* 0x000e640000000a00 */
[----:B-1----:R1:W5:Y:S01]  /*0110*/  LDG.E R35, desc[UR46][R2.64] ;  /* 0x0000002e02237981 */ /* 0x002362000c1e1900 */
[----:B------:R-:W-:Y:S01]  /*0120*/  HFMA2 R64, -RZ, RZ, 0, 5.9604644775390625e-08 ;  /* 0x00000001ff407431 */ /* 0x000fe200000001ff */
[----:B------:R-:W-:Y:S05]  /*0130*/  BRA `(.L_x_0) ;  /* 0x00000000000c7947 */ /* 0x000fea0003800000 */
.L_x_1:
[----:B------:R-:W1:Y:S01]  /*0140*/  LDCU UR6, c[0x0][0x880] ;  /* 0x00011000ff0677ac */ /* 0x000e620008000800 */
[----:B------:R-:W-:Y:S01]  /*0150*/  HFMA2 R64, -RZ, RZ, 0, 5.9604644775390625e-08 ;  /* 0x00000001ff407431 */ /* 0x000fe200000001ff */
[----:B-1----:R-:W-:-:S07]  /*0160*/  MOV R35, UR6 ;  /* 0x0000000600237c02 */ /* 0x002fce0008000f00 */
.L_x_0:
[----:B------:R-:W2:Y:S02]  /*0170*/  LDCU.64 UR6, c[0x0][0x8b0] ;  /* 0x00011600ff0677ac */ /* 0x000ea40008000a00 */
[----:B--2---:R-:W-:-:S04]  /*0180*/  UISETP.NE.U32.AND UP0, UPT, UR6, URZ, UPT ;  /* 0x000000ff0600728c */ /* 0x004fc8000bf05070 */
[----:B------:R-:W-:-:S09]  /*0190*/  UISETP.NE.AND.EX UP0, UPT, UR7, URZ, UPT, UP0 ;  /* 0x000000ff0700728c */ /* 0x000fd2000bf05300 */
[----:B------:R-:W-:Y:S05]  /*01a0*/  BRA.U UP0, `(.L_x_2) ;  /* 0x0000000100247547 */ /* 0x000fea000b800000 */
[----:B------:R-:W2:Y:S02]  /*01b0*/  LDCU.64 UR6, c[0x0][0x8a8] ;  /* 0x00011500ff0677ac */ /* 0x000ea40008000a00 */
[----:B--2---:R-:W-:-:S04]  /*01c0*/  UISETP.NE.U32.AND UP0, UPT, UR6, URZ, UPT ;  /* 0x000000ff0600728c */ /* 0x004fc8000bf05070 */
[----:B------:R-:W-:-:S09]  /*01d0*/  UISETP.NE.AND.EX UP0, UPT, UR7, URZ, UPT, UP0 ;  /* 0x000000ff0700728c */ /* 0x000fd2000bf05300 */
[----:B------:R-:W-:Y:S05]  /*01e0*/  BRA.U !UP0, `(.L_x_3) ;  /* 0x00000001080c7547 */ /* 0x000fea000b800000 */
[----:B-1----:R-:W1:Y:S02]  /*01f0*/  LDC.64 R2, c[0x0][0x8a8] ;  /* 0x00022a00ff027b82 */ /* 0x002e640000000a00 */
[----:B-1----:R2:W5:Y:S01]  /*0200*/  LDG.E R33, desc[UR46][R2.64] ;  /* 0x0000002e02217981 */ /* 0x002562000c1e1900 */
[----:B------:R-:W-:Y:S05]  /*0210*/  BRA `(.L_x_2) ;  /* 0x0000000000087947 */ /* 0x000fea0003800000 */
.L_x_3:
[----:B------:R-:W2:Y:S02]  /*0220*/  LDCU UR6, c[0x0][0x8a0] ;  /* 0x00011400ff0677ac */ /* 0x000ea40008000800 */
[----:B--2---:R-:W-:Y:S02]  /*0230*/  MOV R33, UR6 ;  /* 0x0000000600217c02 */ /* 0x004fe40008000f00 */
.L_x_2:
[----:B------:R-:W-:Y:S01]  /*0240*/  IMAD.U32 R0, RZ, RZ, UR8 ;  /* 0x00000008ff007e24 */ /* 0x000fe2000f8e00ff */
[----:B------:R-:W-:Y:S04]  /*0250*/  BSSY.RECONVERGENT B0, `(.L_x_4) ;  /* 0x000000c000007945 */ /* 0x000fe80003800200 */
[C---:B------:R-:W-:Y:S02]  /*0260*/  ISETP.NE.OR P1, PT, R0.reuse, 0x1, !P5 ;  /* 0x000000010000780c */ /* 0x040fe40006f25670 */
[----:B------:R-:W-:-:S11]  /*0270*/  ISETP.NE.OR P0, PT, R0, 0x3, !P5 ;  /* 0x000000030000780c */ /* 0x000fd60006f05670 */
[----:B------:R-:W-:Y:S05]  /*0280*/  @P1 BRA `(.L_x_5) ;  /* 0x0000000000201947 */ /* 0x000fea0003800000 */
[----:B------:R-:W3:Y:S02]  /*0290*/  LDCU.64 UR6, c[0x0][0x348] ;  /* 0x00006900ff0677ac */ /* 0x000ee40008000a00 */
[----:B---3--:R-:W-:Y:S02]  /*02a0*/  UIADD3 UR10, UP1, UPT, UR6, 0x80, URZ ;  /* 0x00000080060a7890 */ /* 0x008fe4000ff3e0ff */
[----:B------:R-:W-:Y:S02]  /*02b0*/  UIADD3 UR6, UP0, UPT, UR6, 0x180, URZ ;  /* 0x0000018006067890 */ /* 0x000fe4000ff1e0ff */
[----:B------:R-:W-:Y:S02]  /*02c0*/  UIADD3.X UR11, UPT, UPT, URZ, UR7, URZ, UP1, !UPT ;  /* 0x00000007ff0b7290 */ /* 0x000fe40008ffe4ff */
[----:B------:R-:W-:-:S07]  /*02d0*/  UIADD3.X UR7, UPT, UPT, URZ, UR7, URZ, UP0, !UPT ;  /* 0x00000007ff077290 */ /* 0x000fce00087fe4ff */
[----:B------:R3:W-:Y:S02]  /*02e0*/  UTMACCTL.PF [UR10] ;  /* 0x000000000a0079b9 */ /* 0x0007e40008040000 */
[----:B------:R3:W-:Y:S02]  /*02f0*/  UTMACCTL.PF [UR6] ;  /* 0x00000000060079b9 */ /* 0x0007e40008040000 */
[----:B---3--:R-:W-:Y:S01]  /*0300*/  NOP ;  /* 0x0000000000007918 */ /* 0x008fe20000000000 */
.L_x_5:
[----:B------:R-:W-:Y:S05]  /*0310*/  BSYNC.RECONVERGENT B0 ;  /* 0x0000000000007941 */ /* 0x000fea0003800200 */
.L_x_4:
[----:B------:R-:W-:Y:S04]  /*0320*/  BSSY.RECONVERGENT B0, `(.L_x_6) ;  /* 0x000000a000007945 */ /* 0x000fe80003800200 */
        /* <DEDUP_REMOVED lines=9> */
.L_x_7:
[----:B------:R-:W-:Y:S05]  /*03c0*/  BSYNC.RECONVERGENT B0 ;  /* 0x0000000000007941 */ /* 0x000fea0003800200 */
.L_x_6:
[----:B------:R-:W3:Y:S01]  /*03d0*/  LDCU.64 UR6, c[0x0][0x888] ;  /* 0x00011100ff0677ac */ /* 0x000ee20008000a00 */
[----:B------:R-:W-:Y:S02]  /*03e0*/  UISETP.EQ.U32.AND UP1, UPT, UR4, URZ, UPT ;  /* 0x000000ff0400728c */ /* 0x000fe4000bf22070 */
[----:B------:R-:W-:Y:S02]  /*03f0*/  UPLOP3.LUT UP2, UPT, UPT, UPT, UPT, 0x80, 0x8 ;  /* 0x000000000008789c */ /* 0x000fe40003f4f070 */
[----:B---3--:R-:W-:-:S04]  /*0400*/  UISETP.NE.U32.AND UP0, UPT, UR6, URZ, UPT ;  /* 0x000000ff0600728c */ /* 0x008fc8000bf05070 */
[----:B------:R-:W-:-:S04]  /*0410*/  UISETP.NE.AND.EX UP0, UPT, UR7, URZ, UPT, UP0 ;  /* 0x000000ff0700728c */ /* 0x000fc8000bf05300 */
[----:B------:R-:W-:-:S04]  /*0420*/  UISETP.EQ.OR.EX UP3, UPT, UR5, URZ, !UP0, UP1 ;  /* 0x000000ff0500728c */ /* 0x000fc8000c762710 */
[----:B------:R-:W-:-:S05]  /*0430*/  UP2UR UR50, UPR, URZ, 0x8 ;  /* 0x00000008ff327883 */ /* 0x000fca0008000000 */
[----:B------:R-:W-:Y:S07]  /*0440*/  BRA.U !UP3, `(.L_x_8) ;  /* 0x000000010b207547 */ /* 0x000fee000b800000 */
[----:B------:R-:W-:Y:S01]  /*0450*/  UISETP.NE.U32.AND UP2, UPT, UR4, URZ, UPT ;  /* 0x000000ff0400728c */ /* 0x000fe2000bf45070 */
[----:B-----5:R-:W-:Y:S01]  /*0460*/  FSETP.NEU.AND P0, PT, R35, RZ, PT ;  /* 0x000000ff2300720b */ /* 0x020fe20003f0d000 */
[----:B------:R-:W-:Y:S02]  /*0470*/  USEL UR4, URZ, 0xffffffff, UP0 ;  /* 0xffffffffff047887 */ /* 0x000fe40008000000 */
[----:B------:R-:W-:-:S10]  /*0480*/  UISETP.NE.AND.EX UP2, UPT, UR5, URZ, UPT, UP2 ;  /* 0x000000ff0500728c */ /* 0x000fd4000bf45320 */
[----:B------:R-:W-:Y:S01]  /*0490*/  VOTEU.ANY UP1, P0 ;  /* 0x0000000000ff7886 */ /* 0x000fe20000020100 */
[----:B------:R-:W-:-:S04]  /*04a0*/  @!UP2 USEL UR4, URZ, 0xffffffff, UP1 ;  /* 0xffffffffff04a887 */ /* 0x000fc80008800000 */
[----:B------:R-:W-:-:S04]  /*04b0*/  ULOP3.LUT UR4, UR4, 0x1, URZ, 0xc0, !UPT ;  /* 0x0000000104047892 */ /* 0x000fc8000f8ec0ff */
[----:B------:R-:W-:-:S11]  /*04c0*/  UISETP.NE.U32.AND UP2, UPT, UR4, 0x1, UPT ;  /* 0x000000010400788c */ /* 0x000fd6000bf45070 */
.L_x_8:
[----:B-12---:R-:W1:Y:S01]  /*04d0*/  SHFL.IDX PT, R2, R69, RZ, 0x1f ;  /* 0x00001fff45027589 */ /* 0x006e6200000e0000 */
[----:B------:R-:W-:-:S04]  /*04e0*/  UISETP.NE.AND UP1, UPT, UR8, 0x2, UPT ;  /* 0x000000020800788c */ /* 0x000fc8000bf25270 */
[----:B------:R-:W-:Y:S01]  /*04f0*/  USEL UR6, URZ, 0x1, UP1 ;  /* 0x00000001ff067887 */ /* 0x000fe20008800000 */
[----:B-1----:R-:W-:-:S13]  /*0500*/  ISETP.NE.AND P0, PT, R2, RZ, PT ;  /* 0x000000ff0200720c */ /* 0x002fda0003f05270 */
[----:B------:R-:W-:Y:S05]  /*0510*/  @P0 BRA `(.L_x_9) ;  /* 0x0000000000480947 */ /* 0x000fea0003800000 */
[----:B------:R-:W1:Y:S01]  /*0520*/  S2UR UR5, SR_CgaCtaId ;  /* 0x00000000000579c3 */ /* 0x000e620000008800 */
[----:B------:R-:W-:Y:S01]  /*0530*/  UMOV UR7, 0x400 ;  /* 0x0000040000077882 */ /* 0x000fe20000000000 */
[----:B------:R-:W-:Y:S01]  /*0540*/  UMOV UR4, 0x1 ;  /* 0x0000000100047882 */ /* 0x000fe20000000000 */
[----:B------:R-:W-:Y:S01]  /*0550*/  ELECT P0, URZ, PT ;  /* 0x0000000000ff782f */ /* 0x000fe20003800000 */
[----:B------:R-:W-:-:S04]  /*0560*/  UIADD3 UR10, UPT, UPT, -UR4, 0x100000, URZ ;  /* 0x00100000040a7890 */ /* 0x000fc8000fffe1ff */
[----:B------:R-:W-:Y:S02]  /*0570*/  USHF.L.U32 UR11, UR10, 0xb, URZ ;  /* 0x0000000b0a0b7899 */ /* 0x000fe400080006ff */
[----:B------:R-:W-:Y:S02]  /*0580*/  USHF.L.U32 UR10, UR10, 0x1, URZ ;  /* 0x000000010a0a7899 */ /* 0x000fe400080006ff */
[----:B-1----:R-:W-:Y:S01]  /*0590*/  ULEA UR5, UR5, UR7, 0x18 ;  /* 0x0000000705057291 */ /* 0x002fe2000f8ec0ff */
[----:B------:R-:W1:Y:S11]  /*05a0*/  FENCE.VIEW.ASYNC.S ;  /* 0x00000000000073c6 */ /* 0x000e760000000000 */
[----:B-1----:R1:W2:Y:S01]  /*05b0*/  SYNCS.EXCH.64 URZ, [UR5], UR10 ;  /* 0x0000000a05ff75b2 */ /* 0x0022a20008000100 */
[----:B------:R1:W3:Y:S01]  /*05c0*/  SYNCS.EXCH.64 URZ, [UR5+0x20], UR10 ;  /* 0x0000200a05ff75b2 */ /* 0x0002e20008000100 */
[----:B------:R1:W4:Y:S01]  /*05d0*/  SYNCS.EXCH.64 URZ, [UR5+0x8], UR10 ;  /* 0x0000080a05ff75b2 */ /* 0x0003220008000100 */
[----:B------:R1:W1:Y:S01]  /*05e0*/  SYNCS.EXCH.64 URZ, [UR5+0x28], UR10 ;  /* 0x0000280a05ff75b2 */ /* 0x0002620008000100 */
[----:B------:R1:W1:Y:S01]  /*05f0*/  SYNCS.EXCH.64 URZ, [UR5+0x10], UR10 ;  /* 0x0000100a05ff75b2 */ /* 0x0002620008000100 */
[----:B------:R1:W1:Y:S01]  /*0600*/  SYNCS.EXCH.64 URZ, [UR5+0x30], UR10 ;  /* 0x0000300a05ff75b2 */ /* 0x0002620008000100 */
[----:B------:R1:W1:Y:S01]  /*0610*/  SYNCS.EXCH.64 URZ, [UR5+0x18], UR10 ;  /* 0x0000180a05ff75b2 */ /* 0x0002620008000100 */
[----:B------:R1:W1:Y:S01]  /*0620*/  SYNCS.EXCH.64 URZ, [UR5+0x38], UR10 ;  /* 0x0000380a05ff75b2 */ /* 0x0002620008000100 */
[----:B------:R-:W-:Y:S01]  /*0630*/  NOP ;  /* 0x0000000000007918 */ /* 0x000fe20000000000 */
.L_x_9:
[----:B------:R-:W2:Y:S01]  /*0640*/  SHFL.IDX PT, R2, R69, RZ, 0x1f ;  /* 0x00001fff45027589 */ /* 0x000ea200000e0000 */
[----:B------:R-:W-:Y:S01]  /*0650*/  NOP ;  /* 0x0000000000007918 */ /* 0x000fe20000000000 */
[----:B--2---:R-:W-:-:S13]  /*0660*/  ISETP.NE.AND P0, PT, R2, 0x1, PT ;  /* 0x000000010200780c */ /* 0x004fda0003f05270 */
[----:B------:R-:W-:Y:S05]  /*0670*/  @P0 BRA `(.L_x_10) ;  /* 0x0000000000580947 */ /* 0x000fea0003800000 */
[----:B------:R-:W2:Y:S01]  /*0680*/  S2UR UR7, SR_CgaCtaId ;  /* 0x00000000000779c3 */ /* 0x000ea20000008800 */
[----:B------:R-:W-:Y:S01]  /*0690*/  UMOV UR9, 0x400 ;  /* 0x0000040000097882 */ /* 0x000fe20000000000 */
[----:B-1----:R-:W-:Y:S01]  /*06a0*/  UMOV UR5, 0x20 ;  /* 0x0000002000057882 */ /* 0x002fe20000000000 */
[----:B------:R-:W-:Y:S01]  /*06b0*/  UMOV UR4, 0x80 ;  /* 0x0000008000047882 */ /* 0x000fe20000000000 */
[----:B------:R-:W-:-:S04]  /*06c0*/  UIADD3 UR10, UPT, UPT, -UR5, 0x100000, URZ ;  /* 0x00100000050a7890 */ /* 0x000fc8000fffe1ff */
[----:B------:R-:W-:Y:S02]  /*06d0*/  USHF.L.U32 UR11, UR10, 0xb, URZ ;  /* 0x0000000b0a0b7899 */ /* 0x000fe400080006ff */
[----:B------:R-:W-:Y:S02]  /*06e0*/  USHF.L.U32 UR10, UR10, 0x1, URZ ;  /* 0x000000010a0a7899 */ /* 0x000fe400080006ff */
[----:B------:R-:W-:-:S04]  /*06f0*/  UIADD3 UR4, UPT, UPT, -UR4, 0x100000, URZ ;  /* 0x0010000004047890 */ /* 0x000fc8000fffe1ff */
[----:B------:R-:W-:Y:S02]  /*0700*/  USHF.L.U32 UR5, UR4, 0xb, URZ ;  /* 0x0000000b04057899 */ /* 0x000fe400080006ff */
[----:B------:R-:W-:Y:S01]  /*0710*/  USHF.L.U32 UR4, UR4, 0x1, URZ ;  /* 0x0000000104047899 */ /* 0x000fe200080006ff */
[----:B------:R-:W-:Y:S01]  /*0720*/  ELECT P0, URZ, PT ;  /* 0x0000000000ff782f */ /* 0x000fe20003800000 */
[----:B--2---:R-:W-:Y:S01]  /*0730*/  ULEA UR7, UR7, UR9, 0x18 ;  /* 0x0000000907077291 */ /* 0x004fe2000f8ec0ff */
[----:B------:R-:W1:Y:S11]  /*0740*/  FENCE.VIEW.ASYNC.S ;  /* 0x00000000000073c6 */ /* 0x000e760000000000 */
[----:B-1----:R2:W1:Y:S01]  /*0750*/  SYNCS.EXCH.64 URZ, [UR7+0x40], UR10 ;  /* 0x0000400a07ff75b2 */ /* 0x0024620008000100 */
[----:B------:R2:W1:Y:S01]  /*0760*/  SYNCS.EXCH.64 URZ, [UR7+0x60], UR4 ;  /* 0x0000600407ff75b2 */ /* 0x0004620008000100 */
[----:B------:R2:W1:Y:S01]  /*0770*/  SYNCS.EXCH.64 URZ, [UR7+0x48], UR10 ;  /* 0x0000480a07ff75b2 */ /* 0x0004620008000100 */
[----:B------:R2:W1:Y:S01]  /*0780*/  SYNCS.EXCH.64 URZ, [UR7+0x68], UR4 ;  /* 0x0000680407ff75b2 */ /* 0x0004620008000100 */
[----:B------:R2:W1:Y:S01]  /*0790*/  SYNCS.EXCH.64 URZ, [UR7+0x50], UR10 ;  /* 0x0000500a07ff75b2 */ /* 0x0004620008000100 */
[----:B------:R2:W1:Y:S01]  /*07a0*/  SYNCS.EXCH.64 URZ, [UR7+0x70], UR4 ;  /* 0x0000700407ff75b2 */ /* 0x0004620008000100 */
[----:B------:R2:W1:Y:S01]  /*07b0*/  SYNCS.EXCH.64 URZ, [UR7+0x58], UR10 ;  /* 0x0000580a07ff75b2 */ /* 0x0004620008000100 */
[----:B------:R2:W1:Y:S02]  /*07c0*/  SYNCS.EXCH.64 URZ, [UR7+0x78], UR4 ;  /* 0x0000780407ff75b2 */ /* 0x0004640008000100 */
[----:B--2---:R-:W-:Y:S01]  /*07d0*/  NOP ;  /* 0x0000000000007918 */ /* 0x004fe20000000000 */
.L_x_10:
[----:B------:R-:W2:Y:S01]  /*07e0*/  SHFL.IDX PT, R2, R69, RZ, 0x1f ;  /* 0x00001fff45027589 */ /* 0x000ea200000e0000 */
[----:B------:R-:W-:Y:S01]  /*07f0*/  NOP ;  /* 0x0000000000007918 */ /* 0x000fe20000000000 */
[----:B--2---:R-:W-:-:S13]  /*0800*/  ISETP.NE.AND P0, PT, R2, 0x3, PT ;  /* 0x000000030200780c */ /* 0x004fda0003f05270 */
[----:B------:R-:W-:Y:S05]  /*0810*/  @P0 BRA `(.L_x_11) ;  /* 0x0000000000300947 */ /* 0x000fea0003800000 */
[----:B-1----:R-:W1:Y:S01]  /*0820*/  S2UR UR5, SR_CgaCtaId ;  /* 0x00000000000579c3 */ /* 0x002e620000008800 */
        /* <DEDUP_REMOVED lines=8> */
[----:B-1----:R2:W1:Y:S01]  /*08b0*/  SYNCS.EXCH.64 URZ, [UR5+0x80], UR10 ;  /* 0x0000800a05ff75b2 */ /* 0x0024620008000100 */
[----:B------:R2:W1:Y:S02]  /*08c0*/  SYNCS.EXCH.64 URZ, [UR5+0x88], UR10 ;  /* 0x0000880a05ff75b2 */ /* 0x0004640008000100 */
[----:B--2---:R-:W-:Y:S01]  /*08d0*/  NOP ;  /* 0x0000000000007918 */ /* 0x004fe20000000000 */
.L_x_11:
[----:B------:R-:W2:Y:S01]  /*08e0*/  SHFL.IDX PT, R2, R69, RZ, 0x1f ;  /* 0x00001fff45027589 */ /* 0x000ea200000e0000 */
[----:B------:R-:W-:Y:S01]  /*08f0*/  NOP ;  /* 0x0000000000007918 */ /* 0x000fe20000000000 */
[----:B--2---:R-:W-:-:S13]  /*0900*/  ISETP.NE.AND P0, PT, R2, 0x4, PT ;  /* 0x000000040200780c */ /* 0x004fda0003f05270 */
[----:B------:R-:W-:Y:S05]  /*0910*/  @P0 BRA `(.L_x_12) ;  /* 0x00000000004c0947 */ /* 0x000fea0003800000 */
[----:B-1----:R-:W1:Y:S01]  /*0920*/  S2UR UR5, SR_CgaCtaId ;  /* 0x00000000000579c3 */ /* 0x002e620000008800 */
[----:B------:R-:W-:Y:S01]  /*0930*/  UMOV UR9, 0x100 ;  /* 0x0000010000097882 */ /* 0x000fe20000000000 */
[----:B------:R-:W-:Y:S01]  /*0940*/  UMOV UR7, 0x400 ;  /* 0x0000040000077882 */ /* 0x000fe20000000000 */
[----:B------:R-:W-:Y:S01]  /*0950*/  USEL UR9, UR9, 0xe0, UP2 ;  /* 0x000000e009097887 */ /* 0x000fe20009000000 */
[----:B------:R-:W-:Y:S01]  /*0960*/  UMOV UR4, 0x1 ;  /* 0x0000000100047882 */ /* 0x000fe20000000000 */
[----:B------:R-:W-:Y:S01]  /*0970*/  ELECT P0, URZ, PT ;  /* 0x0000000000ff782f */ /* 0x000fe20003800000 */
[----:B------:R-:W-:-:S04]  /*0980*/  UIADD3 UR10, UPT, UPT, -UR4, 0x100000, URZ ;  /* 0x00100000040a7890 */ /* 0x000fc8000fffe1ff */
[----:B------:R-:W-:Y:S02]  /*0990*/  USHF.L.U32 UR11, UR10, 0xb, URZ ;  /* 0x0000000b0a0b7899 */ /* 0x000fe400080006ff */
[----:B------:R-:W-:Y:S02]  /*09a0*/  USHF.L.U32 UR10, UR10, 0x1, URZ ;  /* 0x000000010a0a7899 */ /* 0x000fe400080006ff */
[----:B------:R-:W-:-:S04]  /*09b0*/  UIADD3 UR12, UPT, UPT, -UR9, 0x100000, URZ ;  /* 0x00100000090c7890 */ /* 0x000fc8000fffe1ff */
[----:B------:R-:W-:Y:S02]  /*09c0*/  USHF.L.U32 UR13, UR12, 0xb, URZ ;  /* 0x0000000b0c0d7899 */ /* 0x000fe400080006ff */
[----:B------:R-:W-:Y:S02]  /*09d0*/  USHF.L.U32 UR12, UR12, 0x1, URZ ;  /* 0x000000010c0c7899 */ /* 0x000fe400080006ff */
[----:B-1----:R-:W-:Y:S01]  /*09e0*/  ULEA UR5, UR5, UR7, 0x18 ;  /* 0x0000000705057291 */ /* 0x002fe2000f8ec0ff */
[----:B------:R-:W1:Y:S11]  /*09f0*/  FENCE.VIEW.ASYNC.S ;  /* 0x00000000000073c6 */ /* 0x000e760000000000 */
[----:B-1----:R2:W1:Y:S01]  /*0a00*/  SYNCS.EXCH.64 URZ, [UR5+0x90], UR10 ;  /* 0x0000900a05ff75b2 */ /* 0x0024620008000100 */
[----:B------:R2:W1:Y:S01]  /*0a10*/  SYNCS.EXCH.64 URZ, [UR5+0xa0], UR12 ;  /* 0x0000a00c05ff75b2 */ /* 0x0004620008000100 */
[----:B------:R2:W1:Y:S01]  /*0a20*/  SYNCS.EXCH.64 URZ, [UR5+0x98], UR10 ;  /* 0x0000980a05ff75b2 */ /* 0x0004620008000100 */
[----:B------:R2:W1:Y:S02]  /*0a30*/  SYNCS.EXCH.64 URZ, [UR5+0xa8], UR12 ;  /* 0x0000a80c05ff75b2 */ /* 0x0004640008000100 */
[----:B--2---:R-:W-:Y:S01]  /*0a40*/  NOP ;  /* 0x0000000000007918 */ /* 0x004fe20000000000 */
.L_x_12:
        /* <DEDUP_REMOVED lines=26> */
.L_x_13:
        /* <DEDUP_REMOVED lines=18> */
.L_x_14:
[----:B-1----:R-:W1:Y:S01]  /*0d10*/  S2UR UR5, SR_CTAID.X ;  /* 0x00000000000579c3 */ /* 0x002e620000002500 */
[----:B------:R-:W-:-:S05]  /*0d20*/  CS2R.32 R63, SR_CgaSize ;  /* 0x00000000003f7805 */ /* 0x000fca0000008a00 */
[----:B------:R-:W-:-:S05]  /*0d30*/  IMAD R63, R63, -0xa0, RZ ;  /* 0xffffff603f3f7824 */ /* 0x000fca00078e02ff */
[----:B------:R-:W-:-:S14]  /*0d40*/  R2UR UR9, R63 ;  /* 0x000000003f0972ca */ /* 0x000fdc00000e0000 */
[----:B------:R-:W2:Y:S01]  /*0d50*/  LDCU UR9, c[0x0][UR9+0x2b0] ;  /* 0x00005600090977ac */ /* 0x000ea20008000800 */
[----:B------:R-:W-:Y:S01]  /*0d60*/  NOP ;  /* 0x0000000000007918 */ /* 0x000fe20000000000 */
[----:B------:R-:W-:-:S05]  /*0d70*/  CS2R.32 R63, SR_CgaSize ;  /* 0x00000000003f7805 */ /* 0x000fca0000008a00 */
[----:B------:R-:W-:-:S05]  /*0d80*/  IMAD R63, R63, -0xa0, RZ ;  /* 0xffffff603f3f7824 */ /* 0x000fca00078e02ff */
[----:B------:R-:W-:-:S14]  /*0d90*/  R2UR UR7, R63 ;  /* 0x000000003f0772ca */ /* 0x000fdc00000e0000 */
[----:B------:R-:W3:Y:S01]  /*0da0*/  LDCU UR7, c[0x0][UR7+0x2b4] ;  /* 0x00005680070777ac */ /* 0x000ee20008000800 */
[----:B------:R-:W4:Y:S08]  /*0db0*/  S2UR UR4, SR_CTAID.Y ;  /* 0x00000000000479c3 */ /* 0x000f300000002600 */
[----:B------:R-:W3:Y:S01]  /*0dc0*/  LDC R10, c[0x0][0xb24] ;  /* 0x0002c900ff0a7b82 */ /* 0x000ee20000000800 */
[----:B-1----:R-:W-:-:S02]  /*0dd0*/  I2FP.F32.U32 R63, UR5 ;  /* 0x00000005003f7c45 */ /* 0x002fc40008201000 */
[----:B------:R-:W-:-:S05]  /*0de0*/  CS2R.32 R3, SR_CgaSize ;  /* 0x0000000000037805 */ /* 0x000fca0000008a00 */
[----:B------:R-:W-:-:S06]  /*0df0*/  IMAD R3, R3, -0xa0, RZ ;  /* 0xffffff6003037824 */ /* 0x000fcc00078e02ff */
[----:B------:R-:W1:Y:S01]  /*0e00*/  LDC R3, c[0x0][R3+0x2a0] ;  /* 0x0000a80003037b82 */ /* 0x000e620000000800 */
[----:B------:R-:W-:Y:S01]  /*0e10*/  MOV R15, UR5 ;  /* 0x00000005000f7c02 */ /* 0x000fe20008000f00 */
[----:B--2---:R-:W-:Y:S01]  /*0e20*/  FMUL R63, R63, UR9 ;  /* 0x000000093f3f7c20 */ /* 0x004fe20008400000 */
[----:B----4-:R-:W-:Y:S02]  /*0e30*/  I2FP.F32.U32 R62, UR4 ;  /* 0x00000004003e7c45 */ /* 0x010fe40008201000 */
[----:B------:R-:W-:-:S05]  /*0e40*/  CS2R.32 R2, SR_CgaSize ;  /* 0x0000000000027805 */ /* 0x000fca0000008a00 */
[----:B------:R-:W-:-:S06]  /*0e50*/  IMAD R2, R2, -0xa0, RZ ;  /* 0xffffff6002027824 */ /* 0x000fcc00078e02ff */
[----:B------:R-:W2:Y:S01]  /*0e60*/  LDC R2, c[0x0][R2+0x2a4] ;  /* 0x0000a90002027b82 */ /* 0x000ea20000000800 */
[----:B------:R-:W-:Y:S01]  /*0e70*/  MOV R14, UR4 ;  /* 0x00000004000e7c02 */ /* 0x000fe20008000f00 */
[----:B------:R-:W4:Y:S01]  /*0e80*/  F2I.U32.TRUNC.NTZ R63, R63 ;  /* 0x0000003f003f7305 */ /* 0x000f22000020f000 */
[----:B---3--:R-:W-:-:S05]  /*0e90*/  FMUL R62, R62, UR7 ;  /* 0x000000073e3e7c20 */ /* 0x008fca0008400000 */
[----:B------:R-:W-:Y:S01]  /*0ea0*/  BAR.SYNC.DEFER_BLOCKING 0x0 ;  /* 0x0000000000007b1d */ /* 0x000fe20000010000 */
[----:B------:R-:W-:-:S05]  /*0eb0*/  ISETP.GE.AND P0, PT, R10, 0x1, PT ;  /* 0x000000010a00780c */ /* 0x000fca0003f06270 */
[----:B------:R-:W3:Y:S02]  /*0ec0*/  F2I.U32.TRUNC.NTZ R62, R62 ;  /* 0x0000003e003e7305 */ /* 0x000ee4000020f000 */
[----:B------:R-:W2:Y:S01]  /*0ed0*/  S2UR UR36, SR_CTAID.Z ;  /* 0x00000000002479c3 */ /* 0x000ea20000002700 */
[----:B----4-:R-:W-:-:S05]  /*0ee0*/  IADD3 R63, PT, PT, -R63, RZ, RZ ;  /* 0x000000ff3f3f7210 */ /* 0x010fca0007ffe1ff */
[----:B-1----:R-:W-:Y:S01]  /*0ef0*/  IMAD R63, R3, R63, UR5 ;  /* 0x00000005033f7e24 */ /* 0x002fe2000f8e023f */
[----:B---3--:R-:W-:-:S05]  /*0f00*/  IADD3 R62, PT, PT, -R62, RZ, RZ ;  /* 0x000000ff3e3e7210 */ /* 0x008fca0007ffe1ff */
[----:B--2---:R-:W-:Y:S01]  /*0f10*/  IMAD R62, R2, R62, UR4 ;  /* 0x00000004023e7e24 */ /* 0x004fe2000f8e023e */
[----:B------:R-:W-:Y:S06]  /*0f20*/  @!P0 BRA `(.L_x_15) ;  /* 0x0000000000b88947 */ /* 0x000fec0003800000 */
[----:B------:R-:W1:Y:S01]  /*0f30*/  LDC.64 R4, c[0x0][0xb18] ;  /* 0x0002c600ff047b82 */ /* 0x000e620000000a00 */
[----:B------:R-:W-:-:S07]  /*0f40*/  ISETP.NE.AND P0, PT, R10, 0x1, PT ;  /* 0x000000010a00780c */ /* 0x000fce0003f05270 */
[----:B------:R-:W2:Y:S08]  /*0f50*/  LDC R9, c[0x0][0xb0c] ;  /* 0x0002c300ff097b82 */ /* 0x000eb00000000800 */
[----:B------:R-:W3:Y:S08]  /*0f60*/  LDC R12, c[0x0][0x370] ;  /* 0x0000dc00ff0c7b82 */ /* 0x000ef00000000800 */
[----:B------:R-:W4:Y:S01]  /*0f70*/  LDC R11, c[0x0][0x374] ;  /* 0x0000dd00ff0b7b82 */ /* 0x000f220000000800 */
[----:B-1----:R-:W-:-:S07]  /*0f80*/  ISETP.NE.AND P1, PT, R4, 0x1, PT ;  /* 0x000000010400780c */ /* 0x002fce0003f25270 */
[----:B------:R-:W3:Y:S01]  /*0f90*/  LDC.64 R6, c[0x0][0xb10] ;  /* 0x0002c400ff067b82 */ /* 0x000ee20000000a00 */
[----:B--2---:R-:W-:-:S07]  /*0fa0*/  ISETP.NE.AND P2, PT, R9, 0x1, PT ;  /* 0x000000010900780c */ /* 0x004fce0003f45270 */
[----:B------:R-:W1:Y:S08]  /*0fb0*/  LDC R8, c[0x0][0xb20] ;  /* 0x0002c800ff087b82 */ /* 0x000e700000000800 */
[----:B------:R-:W2:Y:S01]  /*0fc0*/  LDC.64 R2, c[0x0][0xb28] ;  /* 0x0002ca00ff027b82 */ /* 0x000ea20000000a00 */
[----:B----4-:R-:W-:-:S04]  /*0fd0*/  IMAD.HI.U32 R13, R11, R5, RZ ;  /* 0x000000050b0d7227 */ /* 0x010fc800078e00ff */
[----:B------:R-:W-:-:S04]  /*0fe0*/  IMAD.HI.U32 R5, R14, R5, RZ ;  /* 0x000000050e057227 */ /* 0x000fc800078e00ff */
[----:B---3--:R-:W-:-:S05]  /*0ff0*/  IMAD.HI.U32 R16, R12, R6, RZ ;  /* 0x000000060c107227 */ /* 0x008fca00078e00ff */
[-C--:B------:R-:W-:Y:S01]  /*1000*/  @P2 SHF.R.U32.HI R12, RZ, R7.reuse, R16 ;  /* 0x00000007ff0c2219 */ /* 0x080fe20000011610 */
[----:B------:R-:W-:Y:S01]  /*1010*/  IMAD.HI.U32 R16, R15, R6, RZ ;  /* 0x000000060f107227 */ /* 0x000fe200078e00ff */
[-C--:B-1----:R-:W-:Y:S02]  /*1020*/  @P1 SHF.R.U32.HI R11, RZ, R8.reuse, R13 ;  /* 0x00000008ff0b1219 */ /* 0x082fe4000001160d */
[----:B------:R-:W-:Y:S02]  /*1030*/  SHF.R.U32.HI R5, RZ, R8, R5 ;  /* 0x00000008ff057219 */ /* 0x000fe40000011605 */
[----:B------:R-:W-:Y:S02]  /*1040*/  SHF.R.U32.HI R16, RZ, R7, R16 ;  /* 0x00000007ff107219 */ /* 0x000fe40000011610 */
[----:B------:R-:W-:Y:S01]  /*1050*/  SEL R5, R14, R5, !P1 ;  /* 0x000000050e057207 */ /* 0x000fe20004800000 */
[----:B--2---:R-:W-:Y:S01]  /*1060*/  IMAD.HI.U32 R13, R11, R2, RZ ;  /* 0x000000020b0d7227 */ /* 0x004fe200078e00ff */
[----:B------:R-:W-:-:S03]  /*1070*/  SEL R16, R15, R16, !P2 ;  /* 0x000000100f107207 */ /* 0x000fc60005000000 */
[----:B------:R-:W-:Y:S01]  /*1080*/  IMAD.HI.U32 R6, R12, R2, RZ ;  /* 0x000000020c067227 */ /* 0x000fe200078e00ff */
[----:B------:R-:W-:-:S04]  /*1090*/  @P0 SHF.R.U32.HI R11, RZ, R3, R13 ;  /* 0x00000003ff0b0219 */ /* 0x000fc8000001160d */
[----:B------:R-:W-:Y:S01]  /*10a0*/  @P0 SHF.R.U32.HI R12, RZ, R3, R6 ;  /* 0x00000003ff0c0219 */ /* 0x000fe20000011606 */
[----:B------:R-:W-:-:S04]  /*10b0*/  IMAD R11, R11, R10, RZ ;  /* 0x0000000a0b0b7224 */ /* 0x000fc800078e02ff */
[----:B------:R-:W-:Y:S01]  /*10c0*/  IMAD R6, R12, R10, RZ ;  /* 0x0000000a0c067224 */ /* 0x000fe200078e02ff */
[----:B------:R-:W-:-:S04]  /*10d0*/  ISETP.GE.AND P1, PT, R5, R11, PT ;  /* 0x0000000b0500720c */ /* 0x000fc80003f26270 */
[----:B------:R-:W-:Y:S01]  /*10e0*/  ISETP.GE.OR P1, PT, R16, R6, P1 ;  /* 0x000000061000720c */ /* 0x000fe20000f26670 */
[----:B------:R-:W-:-:S05]  /*10f0*/  IMAD.HI.U32 R6, R5, R2, RZ ;  /* 0x0000000205067227 */ /* 0x000fca00078e00ff */
[----:B------:R-:W-:-:S04]  /*1100*/  SHF.R.U32.HI R6, RZ, R3, R6 ;  /* 0x00000003ff067219 */ /* 0x000fc80000011606 */
[----:B------:R-:W-:-:S03]  /*1110*/  SEL R6, R5, R6, !P0 ;  /* 0x0000000605067207 */ /* 0x000fc60004000000 */
[----:B------:R-:W-:Y:S01]  /*1120*/  @!P1 IMAD.HI.U32 R7, R16, R2, RZ ;  /* 0x0000000210079227 */ /* 0x000fe200078e00ff */
[----:B------:R-:W-:-:S04]  /*1130*/  IADD3 R2, PT, PT, -R6, RZ, RZ ;  /* 0x000000ff06027210 */ /* 0x000fc80007ffe1ff */
[----:B------:R-:W-:Y:S01]  /*1140*/  @!P1 SHF.R.U32.HI R3, RZ, R3, R7 ;  /* 0x00000003ff039219 */ /* 0x000fe20000011607 */
[----:B------:R-:W-:Y:S01]  /*1150*/  IMAD R2, R10, R2, R5 ;  /* 0x000000020a027224 */ /* 0x000fe200078e0205 */
[----:B------:R-:W-:Y:S02]  /*1160*/  IADD3 R7, PT, PT, -R5, RZ, RZ ;  /* 0x000000ff05077210 */ /* 0x000fe40007ffe1ff */
[----:B------:R-:W-:-:S03]  /*1170*/  @!P1 SEL R3, R16, R3, !P0 ;  /* 0x0000000310039207 */ /* 0x000fc60004000000 */
[----:B------:R-:W-:Y:S02]  /*1180*/  IMAD R7, R4, R7, R14 ;  /* 0x0000000704077224 */ /* 0x000fe400078e020e */
[--C-:B------:R-:W-:Y:S02]  /*1190*/  @!P1 IMAD.IADD R6, R6, 0x1, -R3.reuse ;  /* 0x0000000106069824 */ /* 0x100fe400078e0a03 */
[----:B------:R-:W-:Y:S01]  /*11a0*/  @!P1 IMAD R3, R2, R12, R3 ;  /* 0x0000000c02039224 */ /* 0x000fe200078e0203 */
[----:B------:R-:W-:Y:S01]  /*11b0*/  IADD3 R2, PT, PT, -R16, RZ, RZ ;  /* 0x000000ff10027210 */ /* 0x000fe20007ffe1ff */
[----:B------:R-:W-:Y:S02]  /*11c0*/  @!P1 IMAD R5, R6, R10, R16 ;  /* 0x0000000a06059224 */ /* 0x000fe400078e0210 */
[----:B------:R-:W-:Y:S02]  /*11d0*/  @!P1 IMAD.MOV.U32 R16, RZ, RZ, R3 ;  /* 0x000000ffff109224 */ /* 0x000fe400078e0003 */
[----:B------:R-:W-:-:S02]  /*11e0*/  IMAD R2, R9, R2, R15 ;  /* 0x0000000209027224 */ /* 0x000fc400078e020f */
[----:B------:R-:W-:Y:S02]  /*11f0*/  IMAD R14, R5, R4, R7 ;  /* 0x00000004050e7224 */ /* 0x000fe400078e0207 */
[----:B------:R-:W-:Y:S02]  /*1200*/  IMAD R15, R16, R9, R2 ;  /* 0x00000009100f7224 */ /* 0x000fe400078e0202 */
.L_x_15:
[----:B------:R-:W1:Y:S01]  /*1210*/  LDCU UR4, c[0x0][0xb30] ;  /* 0x00016600ff0477ac */ /* 0x000e620008000800 */
[----:B------:R-:W2:Y:S08]  /*1220*/  S2UR UR37, SR_CgaCtaId ;  /* 0x00000000002579c3 */ /* 0x000eb00000008800 */
[----:B------:R-:W3:Y:S01]  /*1230*/  LDC R26, c[0x0][0xb24] ;  /* 0x0002c900ff1a7b82 */ /* 0x000ee20000000800 */
[----:B-1----:R-:W-:-:S09]  /*1240*/  UISETP.NE.AND UP1, UPT, UR4, 0x1, UPT ;  /* 0x000000010400788c */ /* 0x002fd2000bf25270 */
[----:B--2---:R-:W-:Y:S05]  /*1250*/  BRA.U UP1, `(.L_x_16) ;  /* 0x0000000101407547 */ /* 0x004fea000b800000 */
[----:B------:R-:W1:Y:S08]  /*1260*/  LDC.64 R4, c[0x0][0xb10] ;  /* 0x0002c400ff047b82 */ /* 0x000e700000000a00 */
[----:B------:R-:W2:Y:S08]  /*1270*/  LDC.64 R2, c[0x0][0xb18] ;  /* 0x0002c600ff027b82 */ /* 0x000eb00000000a00 */
[----:B------:R-:W4:Y:S08]  /*1280*/  LDC R6, c[0x0][0xb20] ;  /* 0x0002c800ff067b82 */ /* 0x000f300000000800 */
[----:B------:R-:W3:Y:S01]  /*1290*/  LDC R7, c[0x0][0xb0c] ;  /* 0x0002c300ff077b82 */ /* 0x000ee20000000800 */
[----:B-1----:R-:W-:-:S05]  /*12a0*/  IMAD.HI.U32 R4, R15, R4, RZ ;  /* 0x000000040f047227 */ /* 0x002fca00078e00ff */
[----:B------:R-:W-:Y:S01]  /*12b0*/  SHF.R.U32.HI R4, RZ, R5, R4 ;  /* 0x00000005ff047219 */ /* 0x000fe20000011604 */
[----:B--2---:R-:W-:Y:S01]  /*12c0*/  IMAD.HI.U32 R3, R14, R3, RZ ;  /* 0x000000030e037227 */ /* 0x004fe200078e00ff */
[----:B------:R-:W-:-:S04]  /*12d0*/  ISETP.NE.AND P0, PT, R2, 0x1, PT ;  /* 0x000000010200780c */ /* 0x000fc80003f05270 */
[----:B----4-:R-:W-:-:S04]  /*12e0*/  SHF.R.U32.HI R3, RZ, R6, R3 ;  /* 0x00000006ff037219 */ /* 0x010fc80000011603 */
[----:B------:R-:W-:Y:S02]  /*12f0*/  SEL R3, R14, R3, !P0 ;  /* 0x000000030e037207 */ /* 0x000fe40004000000 */
[----:B---3--:R-:W-:-:S04]  /*1300*/  ISETP.NE.AND P1, PT, R7, 0x1, PT ;  /* 0x000000010700780c */ /* 0x008fc80003f25270 */
[----:B------:R-:W-:-:S05]  /*1310*/  SEL R4, R15, R4, !P1 ;  /* 0x000000040f047207 */ /* 0x000fca0004800000 */
[----:B------:R-:W-:Y:S02]  /*1320*/  IMAD.IADD R5, R3, 0x1, -R4 ;  /* 0x0000000103057824 */ /* 0x000fe400078e0a04 */
[----:B------:R-:W-:Y:S02]  /*1330*/  IMAD.IADD R3, R4, 0x1, -R3 ;  /* 0x0000000104037824 */ /* 0x000fe400078e0a03 */
[----:B------:R-:W-:Y:S02]  /*1340*/  IMAD R15, R5, R7, R15 ;  /* 0x00000007050f7224 */ /* 0x000fe400078e020f */
[----:B------:R-:W-:-:S07]  /*1350*/  IMAD R14, R3, R2, R14 ;  /* 0x00000002030e7224 */ /* 0x000fce00078e020e */
.L_x_16:
[----:B------:R-:W-:Y:S01]  /*1360*/  BAR.SYNC.DEFER_BLOCKING 0x0 ;  /* 0x0000000000007b1d */ /* 0x000fe20000010000 */
[----:B------:R-:W-:Y:S01]  /*1370*/  UISETP.NE.AND UP1, UPT, UR8, 0x2, UPT ;  /* 0x000000020800788c */ /* 0x000fe2000bf25270 */
[----:B------:R-:W-:Y:S02]  /*1380*/  ISETP.NE.OR P5, PT, R0, 0x2, !P5 ;  /* 0x000000020000780c */ /* 0x000fe40006fa5670 */
[----:B------:R-:W-:-:S06]  /*1390*/  LOP3.LUT R2, R77, 0x1f, RZ, 0xc0, !PT ;  /* 0x0000001f4d027812 */ /* 0x000fcc00078ec0ff */
[----:B------:R-:W-:Y:S05]  /*13a0*/  BRA.U UP1, `(.L_x_17) ;  /* 0x0000001101b47547 */ /* 0x000fea000b800000 */
[----:B------:R-:W1:Y:S01]  /*13b0*/  LDCU UR13, c[0x0][0x38c] ;  /* 0x00007180ff0d77ac */ /* 0x000e620008000800 */
[----:B------:R-:W2:Y:S01]  /*13c0*/  LDC R8, c[0x0][0x370] ;  /* 0x0000dc00ff087b82 */ /* 0x000ea20000000800 */
[----:B------:R-:W-:Y:S01]  /*13d0*/  PLOP3.LUT P1, PT, PT, PT, UP2, 0x80, 0x8 ;  /* 0x000000000008781c */ /* 0x000fe20003f2f028 */
[----:B------:R-:W-:Y:S01]  /*13e0*/  IMAD.MOV.U32 R17, RZ, RZ, 0x1 ;  /* 0x00000001ff117424 */ /* 0x000fe200078e00ff */
[----:B------:R-:W-:Y:S01]  /*13f0*/  ISETP.EQ.OR P4, PT, R2, RZ, P5 ;  /* 0x000000ff0200720c */ /* 0x000fe20002f82670 */
[----:B------:R-:W-:Y:S01]  /*1400*/  IMAD.MOV.U32 R16, RZ, RZ, RZ ;  /* 0x000000ffff107224 */ /* 0x000fe200078e00ff */
[----:B------:R-:W-:Y:S02]  /*1410*/  PLOP3.LUT P1, PT, P1, PT, PT, 0x8, 0x80 ;  /* 0x000000000080781c */ /* 0x000fe40000f2e170 */
[----:B------:R-:W-:Y:S01]  /*1420*/  CS2R R12, SRZ ;  /* 0x00000000000c7805 */ /* 0x000fe2000001ff00 */
[----:B------:R-:W-:Y:S01]  /*1430*/  IMAD.MOV.U32 R11, RZ, RZ, 0x1 ;  /* 0x00000001ff0b7424 */ /* 0x000fe200078e00ff */
[----:B------:R-:W4:Y:S01]  /*1440*/  LDC R0, c[0x0][0x374] ;  /* 0x0000dd00ff007b82 */ /* 0x000f220000000800 */
[----:B------:R-:W2:Y:S01]  /*1450*/  LDCU.64 UR22, c[0x0][0x348] ;  /* 0x00006900ff1677ac */ /* 0x000ea20008000a00 */
[----:B------:R-:W-:Y:S01]  /*1460*/  UMOV UR6, URZ ;  /* 0x000000ff00067c82 */ /* 0x000fe20008000000 */
[----:B-1----:R-:W-:-:S04]  /*1470*/  UIADD3 UR5, UPT, UPT, UR13, 0x3f, URZ ;  /* 0x0000003f0d057890 */ /* 0x002fc8000fffe0ff */
[----:B------:R-:W-:-:S04]  /*1480*/  USHF.R.S32.HI UR4, URZ, 0x1f, UR5 ;  /* 0x0000001fff047899 */ /* 0x000fc80008011405 */
[----:B------:R-:W-:-:S04]  /*1490*/  ULEA.HI UR4, UR4, UR5, URZ, 0x6 ;  /* 0x0000000504047291 */ /* 0x000fc8000f8f30ff */
[----:B------:R-:W-:Y:S02]  /*14a0*/  USHF.R.S32.HI UR15, URZ, 0x6, UR4 ;  /* 0x00000006ff0f7899 */ /* 0x000fe40008011404 */
[----:B------:R-:W-:Y:S02]  /*14b0*/  UIADD3 UR4, UPT, UPT, UR13, -0x1, URZ ;  /* 0xffffffff0d047890 */ /* 0x000fe4000fffe0ff */
[----:B------:R-:W-:Y:S02]  /*14c0*/  UISETP.LT.U32.AND UP0, UPT, UR15, 0x4, UPT ;  /* 0x000000040f00788c */ /* 0x000fe4000bf01070 */
[----:B------:R-:W-:Y:S02]  /*14d0*/  UISETP.GE.U32.AND UP1, UPT, UR4, -0x7f, UPT ;  /* 0xffffff810400788c */ /* 0x000fe4000bf26070 */
[----:B------:R-:W-:Y:S02]  /*14e0*/  USEL UR14, UR15, 0x4, UP0 ;  /* 0x000000040f0e7887 */ /* 0x000fe40008000000 */
[----:B------:R-:W-:-:S02]  /*14f0*/  UIADD3 UR13, UPT, UPT, UR13, 0x7e, URZ ;  /* 0x0000007e0d0d7890 */ /* 0x000fc4000fffe0ff */
[----:B------:R-:W-:Y:S02]  /*1500*/  UIADD3 UR5, UPT, UPT, UR14, -0x1, URZ ;  /* 0xffffffff0e057890 */ /* 0x000fe4000fffe0ff */
[----:B------:R-:W-:-:S03]  /*1510*/  UIADD3 UR7, UPT, UPT, UR15, -UR14, URZ ;  /* 0x8000000e0f077290 */ /* 0x000fc6000fffe0ff */
[----:B------:R-:W-:-:S04]  /*1520*/  @UP1 UIADD3 UR5, UPT, UPT, UR14, URZ, URZ ;  /* 0x000000ff0e051290 */ /* 0x000fc8000fffe0ff */
[----:B--2---:R-:W-:-:S12]  /*1530*/  UIADD3 UR5, UPT, UPT, UR5, 0x1, URZ ;  /* 0x0000000105057890 */ /* 0x004fd8000fffe0ff */
.L_x_35:
[----:B------:R-:W-:Y:S01]  /*1540*/  UISETP.NE.AND UP0, UPT, UR37, URZ, UPT ;  /* 0x000000ff2500728c */ /* 0x000fe2000bf05270 */
[----:B------:R-:W1:Y:S08]  /*1550*/  S2UR UR37, SR_CgaCtaId ;  /* 0x00000000002579c3 */ /* 0x000e700000008800 */
[----:B------:R-:W-:Y:S05]  /*1560*/  BRA.U UP0, `(.L_x_18) ;  /* 0x0000000100347547 */ /* 0x000fea000b800000 */
[----:B------:R-:W2:Y:S01]  /*1570*/  S2R R2, SR_CgaCtaId ;  /* 0x0000000000027919 */ /* 0x000ea20000008800 */
[----:B------:R-:W-:-:S04]  /*1580*/  MOV R3, 0x400 ;  /* 0x0000040000037802 */ /* 0x000fc80000000f00 */
[----:B--2---:R-:W-:Y:S02]  /*1590*/  LEA R2, R2, R3, 0x18 ;  /* 0x0000000302027211 */ /* 0x004fe400078ec0ff */
[----:B------:R-:W-:-:S03]  /*15a0*/  SHF.L.U32 R3, R11, 0x1f, RZ ;  /* 0x0000001f0b037819 */ /* 0x000fc600000006ff */
[----:B------:R-:W-:-:S04]  /*15b0*/  IMAD R2, R12, 0x8, R2 ;  /* 0x000000080c027824 */ /* 0x000fc800078e0202 */
[----:B------:R-:W2:Y:S02]  /*15c0*/  SYNCS.PHASECHK.TRANS64.TRYWAIT P0, [R2+URZ+0x100], R3 ;  /* 0x00010003020075a7 */ /* 0x000ea400080011ff */
[----:B--2---:R-:W-:Y:S05]  /*15d0*/  @!P0 BRA `(.L_x_19) ;  /* 0x0000006c00e88947 */ /* 0x004fea0003800000 */
.L_x_131:
[----:B------:R-:W-:Y:S01]  /*15e0*/  VIADD R12, R12, 0x1 ;  /* 0x000000010c0c7836 */ /* 0x000fe20000000000 */
[----:B------:R2:W-:Y:S04]  /*15f0*/  SYNCS.ARRIVE.TRANS64.A1T0 RZ, [R2+URZ+0xf0], RZ ;  /* 0x0000f0ff02ff79a7 */ /* 0x0005e800081000ff */
[----:B------:R-:W-:-:S04]  /*1600*/  ISETP.NE.AND P0, PT, R12, 0x2, PT ;  /* 0x000000020c00780c */ /* 0x000fc80003f05270 */
[----:B------:R-:W-:Y:S02]  /*1610*/  SEL R12, R12, RZ, P0 ;  /* 0x000000ff0c0c7207 */ /* 0x000fe40000000000 */
[----:B--2---:R-:W-:-:S04]  /*1620*/  SEL R2, RZ, 0x1, P0 ;  /* 0x00000001ff027807 */ /* 0x004fc80000000000 */
[----:B------:R-:W-:-:S07]  /*1630*/  LOP3.LUT R11, R11, R2, RZ, 0x3c, !PT ;  /* 0x000000020b0b7212 */ /* 0x000fce00078e3cff */
.L_x_18:
[----:B------:R-:W-:Y:S01]  /*1640*/  UMOV UR4, 0x400 ;  /* 0x0000040000047882 */ /* 0x000fe20000000000 */
[----:B------:R-:W-:Y:S01]  /*1650*/  SHF.L.U32 R2, R17, 0x1f, RZ ;  /* 0x0000001f11027819 */ /* 0x000fe200000006ff */
[----:B-1----:R-:W-:Y:S01]  /*1660*/  ULEA UR4, UR37, UR4, 0x18 ;  /* 0x0000000425047291 */ /* 0x002fe2000f8ec0ff */
[----:B------:R-:W-:Y:S01]  /*1670*/  R2UR UR34, R15 ;  /* 0x000000000f2272ca */ /* 0x000fe200000e0000 */
[----:B------:R-:W-:Y:S01]  /*1680*/  UISETP.GE.U32.AND UP0, UPT, UR13, 0x7f, UPT ;  /* 0x0000007f0d00788c */ /* 0x000fe2000bf06070 */
[----:B------:R-:W-:Y:S01]  /*1690*/  R2UR UR19, R14 ;  /* 0x000000000e1372ca */ /* 0x000fe200000e0000 */
[----:B------:R-:W-:Y:S01]  /*16a0*/  ULEA UR8, UR6, UR4, 0x3 ;  /* 0x0000000406087291 */ /* 0x000fe2000f8e18ff */
[----:B------:R-:W-:-:S08]  /*16b0*/  UMOV UR21, URZ ;  /* 0x000000ff00157c82 */ /* 0x000fd00008000000 */
[----:B------:R1:W2:Y:S01]  /*16c0*/  SYNCS.PHASECHK.TRANS64.TRYWAIT P0, [UR8+0x20], R2 ;  /* 0x00002002ff0075a7 */ /* 0x0002a20008001108 */
[----:B------:R-:W-:Y:S02]  /*16d0*/  USHF.L.U32 UR34, UR34, 0x6, URZ ;  /* 0x0000000622227899 */ /* 0x000fe400080006ff */
[----:B------:R-:W-:Y:S01]  /*16e0*/  USHF.L.U32 UR19, UR19, 0x7, URZ ;  /* 0x0000000713137899 */ /* 0x000fe200080006ff */
[----:B------:R-:W-:Y:S11]  /*16f0*/  BRA.U !UP0, `(.L_x_20) ;  /* 0x0000000108d87547 */ /* 0x000ff6000b800000 */
[----:B------:R-:W-:Y:S01]  /*1700*/  UIADD3 UR26, UPT, UPT, UR34, 0x20, URZ ;  /* 0x00000020221a7890 */ /* 0x000fe2000fffe0ff */
[----:B------:R-:W-:Y:S01]  /*1710*/  UMOV UR29, URZ ;  /* 0x000000ff001d7c82 */ /* 0x000fe20008000000 */
[----:B------:R-:W-:-:S10]  /*1720*/  UMOV UR42, UR6 ;  /* 0x00000006002a7c82 */ /* 0x000fd40008000000 */
.L_x_25:
[----:B-1----:R-:W-:Y:S01]  /*1730*/  ULEA UR33, UR42, UR4, 0x3 ;  /* 0x000000042a217291 */ /* 0x002fe2000f8e18ff */
[----:B--2---:R-:W-:Y:S01]  /*1740*/  @!P5 MOV R3, 0xc000 ;  /* 0x0000c0000003d802 */ /* 0x004fe20000000f00 */
[----:B--2---:R-:W-:Y:S10]  /*1750*/  @P0 BRA `(.L_x_21) ;  /* 0x00000000000c0947 */ /* 0x004ff40003800000 */
[----:B------:R-:W-:-:S04]  /*1760*/  SHF.L.U32 R4, R17, 0x1f, RZ ;  /* 0x0000001f11047819 */ /* 0x000fc800000006ff */
[----:B------:R-:W2:Y:S02]  /*1770*/  SYNCS.PHASECHK.TRANS64.TRYWAIT P0, [UR33+0x20], R4 ;  /* 0x00002004ff0075a7 */ /* 0x000ea40008001121 */
[----:B--2---:R-:W-:Y:S05]  /*1780*/  @!P0 BRA `(.L_x_22) ;  /* 0x0000006c00908947 */ /* 0x004fea0003800000 */
.L_x_21:
[----:B------:R2:W-:Y:S01]  /*1790*/  @!P5 SYNCS.ARRIVE.TRANS64 RZ, [UR33], R3 ;  /* 0x00000003ffffd9a7 */ /* 0x0005e20008000021 */
[----:B------:R-:W-:Y:S04]  /*17a0*/  BSSY.RECONVERGENT B0, `(.L_x_23) ;  /* 0x0000003000007945 */ /* 0x000fe80003800200 */
[----:B------:R-:W-:Y:S05]  /*17b0*/  @P4 BRA `(.L_x_24) ;  /* 0x0000000000044947 */ /* 0x000fea0003800000 */
[----:B------:R-:W-:Y:S05]  /*17c0*/  BPT.TRAP 0x1 ;  /* 0x000000040000795c */ /* 0x000fea0000300000 */
.L_x_24:
[----:B------:R-:W-:Y:S05]  /*17d0*/  BSYNC.RECONVERGENT B0 ;  /* 0x0000000000007941 */ /* 0x000fea0003800200 */
.L_x_23:
[----:B------:R-:W-:Y:S02]  /*17e0*/  UIADD3 UR6, UPT, UPT, UR42, 0x1, URZ ;  /* 0x000000012a067890 */ /* 0x000fe4000fffe0ff */
[----:B------:R-:W-:Y:S02]  /*17f0*/  ULEA UR24, UR42, UR4, 0xe ;  /* 0x000000042a187291 */ /* 0x000fe4000f8e70ff */
[----:B------:R-:W-:Y:S02]  /*1800*/  UISETP.NE.AND UP0, UPT, UR6, 0x4, UPT ;  /* 0x000000040600788c */ /* 0x000fe4000bf05270 */
[----:B------:R-:W-:Y:S02]  /*1810*/  UIADD3 UR40, UP1, UPT, UR22, 0x80, URZ ;  /* 0x0000008016287890 */ /* 0x000fe4000ff3e0ff */
[----:B------:R-:W-:Y:S02]  /*1820*/  USEL UR9, URZ, 0x1, UP0 ;  /* 0x00000001ff097887 */ /* 0x000fe40008000000 */
[----:B------:R-:W-:-:S02]  /*1830*/  USEL UR6, UR6, URZ, UP0 ;  /* 0x000000ff06067287 */ /* 0x000fc40008000000 */
[----:B------:R-:W-:Y:S02]  /*1840*/  UIADD3 UR38, UP0, UPT, UR22, 0x180, URZ ;  /* 0x0000018016267890 */ /* 0x000fe4000ff1e0ff */
[----:B------:R-:W-:Y:S01]  /*1850*/  ULEA UR8, UR6, UR4, 0x3 ;  /* 0x0000000406087291 */ /* 0x000fe2000f8e18ff */
[----:B------:R-:W-:Y:S01]  /*1860*/  LOP3.LUT R17, R17, UR9, RZ, 0x3c, !PT ;  /* 0x0000000911117c12 */ /* 0x000fe2000f8e3cff */
[----:B------:R-:W-:Y:S02]  /*1870*/  USHF.L.U32 UR35, UR29, 0x6, URZ ;  /* 0x000000061d237899 */ /* 0x000fe400080006ff */
[----:B------:R-:W-:Y:S01]  /*1880*/  UIADD3.X UR41, UPT, UPT, URZ, UR23, URZ, UP1, !UPT ;  /* 0x00000017ff297290 */ /* 0x000fe20008ffe4ff */
[----:B-1----:R-:W-:Y:S01]  /*1890*/  SHF.L.U32 R2, R17, 0x1f, RZ ;  /* 0x0000001f11027819 */ /* 0x002fe200000006ff */
[----:B------:R-:W-:Y:S02]  /*18a0*/  UIADD3 UR32, UPT, UPT, UR24, 0x8800, URZ ;  /* 0x0000880018207890 */ /* 0x000fe4000fffe0ff */
[----:B------:R-:W-:Y:S01]  /*18b0*/  UIADD3 UR24, UPT, UPT, UR24, 0xa800, URZ ;  /* 0x0000a80018187890 */ /* 0x000fe2000fffe0ff */
[----:B------:R1:W1:Y:S01]  /*18c0*/  SYNCS.PHASECHK.TRANS64.TRYWAIT P0, [UR8+0x20], R2 ;  /* 0x00002002ff0075a7 */ /* 0x0002620008001108 */
[----:B------:R-:W-:-:S02]  /*18d0*/  ULEA UR8, UR42, UR4, 0xf ;  /* 0x000000042a087291 */ /* 0x000fc4000f8e78ff */
[----:B------:R-:W-:Y:S02]  /*18e0*/  UIADD3.X UR39, UPT, UPT, URZ, UR23, URZ, UP0, !UPT ;  /* 0x00000017ff277290 */ /* 0x000fe400087fe4ff */
[----:B------:R-:W-:Y:S02]  /*18f0*/  UIADD3 UR16, UPT, UPT, UR8, 0x18800, URZ ;  /* 0x0001880008107890 */ /* 0x000fe4000fffe0ff */
[----:B------:R-:W-:Y:S02]  /*1900*/  UIADD3 UR8, UPT, UPT, UR8, 0x1c800, URZ ;  /* 0x0001c80008087890 */ /* 0x000fe4000fffe0ff */
[----:B------:R-:W-:Y:S01]  /*1910*/  UIADD3 UR10, UPT, UPT, UR35, 0x20, URZ ;  /* 0x00000020230a7890 */ /* 0x000fe2000fffe0ff */
[----:B------:R-:W-:Y:S01]  /*1920*/  UMOV UR30, 0x0 ;  /* 0x00000000001e7882 */ /* 0x000fe20000000000 */
[----:B------:R-:W-:Y:S01]  /*1930*/  UMOV UR31, 0x10000000 ;  /* 0x10000000001f7882 */ /* 0x000fe20000000000 */
[----:B------:R-:W-:Y:S01]  /*1940*/  UMOV UR25, UR33 ;  /* 0x0000002100197c82 */ /* 0x000fe20008000000 */
[----:B------:R-:W-:Y:S01]  /*1950*/  UMOV UR28, UR36 ;  /* 0x00000024001c7c82 */ /* 0x000fe20008000000 */
[----:B------:R-:W-:Y:S01]  /*1960*/  UMOV UR27, UR35 ;  /* 0x00000023001b7c82 */ /* 0x000fe20008000000 */
[----:B------:R-:W-:Y:S01]  /*1970*/  UMOV UR17, UR33 ;  /* 0x0000002100117c82 */ /* 0x000fe20008000000 */
[----:B------:R-:W-:Y:S01]  /*1980*/  UMOV UR20, UR36 ;  /* 0x0000002400147c82 */ /* 0x000fe20008000000 */
[----:B------:R-:W-:Y:S01]  /*1990*/  UMOV UR18, UR35 ;  /* 0x0000002300127c82 */ /* 0x000fe20008000000 */
[----:B------:R1:W-:Y:S01]  /*19a0*/  UTMALDG.3D [UR32], [UR40], desc[UR30] ;  /* 0x00001e20280075b4 */ /* 0x0003e20008011000 */
[----:B------:R-:W-:Y:S01]  /*19b0*/  UMOV UR11, UR19 ;  /* 0x00000013000b7c82 */ /* 0x000fe20008000000 */
[----:B------:R-:W-:Y:S01]  /*19c0*/  UMOV UR12, UR36 ;  /* 0x00000024000c7c82 */ /* 0x000fe20008000000 */
[----:B------:R-:W-:Y:S01]  /*19d0*/  UMOV UR9, UR33 ;  /* 0x0000002100097c82 */ /* 0x000fe20008000000 */
[----:B------:R-:W-:Y:S01]  /*19e0*/  UIADD3 UR29, UPT, UPT, UR29, 0x1, URZ ;  /* 0x000000011d1d7890 */ /* 0x000fe2000fffe0ff */
[----:B------:R-:W-:Y:S01]  /*19f0*/  UMOV UR21, UR5 ;  /* 0x0000000500157c82 */ /* 0x000fe20008000000 */
[----:B------:R-:W-:Y:S01]  /*1a00*/  UMOV UR42, UR6 ;  /* 0x00000006002a7c82 */ /* 0x000fe20008000000 */
[----:B------:R1:W-:Y:S01]  /*1a10*/  UTMALDG.3D [UR24], [UR40], desc[UR30] ;  /* 0x00001e18280075b4 */ /* 0x0003e20008011000 */
[----:B------:R-:W-:Y:S01]  /*1a20*/  UISETP.NE.AND UP0, UPT, UR29, UR5, UPT ;  /* 0x000000051d00728c */ /* 0x000fe2000bf05270 */
[----:B------:R1:W-:Y:S01]  /*1a30*/  UTMALDG.3D [UR16], [UR38], desc[UR30] ;  /* 0x00001e10260075b4 */ /* 0x0003e20008011000 */
[----:B------:R1:W-:Y:S07]  /*1a40*/  UTMALDG.3D [UR8], [UR38], desc[UR30] ;  /* 0x00001e08260075b4 */ /* 0x0003ee0008011000 */
[----:B------:R-:W-:Y:S05]  /*1a50*/  BRA.U UP0, `(.L_x_25) ;  /* 0xfffffffd00347547 */ /* 0x000fea000b83ffff */
.L_x_20:
[----:B-1----:R-:W-:Y:S01]  /*1a60*/  ULEA UR8, UR6, UR4, 0x3 ;  /* 0x0000000406087291 */ /* 0x002fe2000f8e18ff */
[----:B------:R-:W-:Y:S01]  /*1a70*/  SHF.L.U32 R2, R17, 0x1f, RZ ;  /* 0x0000001f11027819 */ /* 0x000fe200000006ff */
[----:B------:R-:W-:Y:S01]  /*1a80*/  @!P1 SYNCS.ARRIVE.TRANS64.A1T0 RZ, [UR4+0x88], RZ ;  /* 0x000088ffffff99a7 */ /* 0x000fe20008100004 */
[----:B------:R-:W-:-:S06]  /*1a90*/  UISETP.GT.AND UP0, UPT, UR15, UR14, UPT ;  /* 0x0000000e0f00728c */ /* 0x000fcc000bf04270 */
[----:B--2---:R1:W2:Y:S03]  /*1aa0*/  SYNCS.PHASECHK.TRANS64.TRYWAIT P0, [UR8+0x20], R2 ;  /* 0x00002002ff0075a7 */ /* 0x0042a60008001108 */
[----:B------:R-:W-:Y:S05]  /*1ab0*/  BRA.U !UP0, `(.L_x_26) ;  /* 0x0000000108d47547 */ /* 0x000fea000b800000 */
[----:B------:R-:W-:Y:S02]  /*1ac0*/  UIADD3 UR29, UPT, UPT, UR7, UR21, URZ ;  /* 0x00000015071d7290 */ /* 0x000fe4000fffe0ff */
[----:B------:R-:W-:Y:S01]  /*1ad0*/  UIADD3 UR26, UPT, UPT, UR34, 0x20, URZ ;  /* 0x00000020221a7890 */ /* 0x000fe2000fffe0ff */
[----:B------:R-:W-:-:S11]  /*1ae0*/  UMOV UR42, UR6 ;  /* 0x00000006002a7c82 */ /* 0x000fd60008000000 */
.L_x_31:
[----:B-1----:R-:W-:Y:S01]  /*1af0*/  ULEA UR33, UR42, UR4, 0x3 ;  /* 0x000000042a217291 */ /* 0x002fe2000f8e18ff */
[----:B--2---:R-:W-:Y:S01]  /*1b00*/  @!P5 MOV R3, 0xc000 ;  /* 0x0000c0000003d802 */ /* 0x004fe20000000f00 */
[----:B--2---:R-:W-:Y:S10]  /*1b10*/  @P0 BRA `(.L_x_27) ;  /* 0x00000000000c0947 */ /* 0x004ff40003800000 */
[----:B------:R-:W-:-:S04]  /*1b20*/  SHF.L.U32 R4, R17, 0x1f, RZ ;  /* 0x0000001f11047819 */ /* 0x000fc800000006ff */
[----:B------:R-:W2:Y:S02]  /*1b30*/  SYNCS.PHASECHK.TRANS64.TRYWAIT P0, [UR33+0x20], R4 ;  /* 0x00002004ff0075a7 */ /* 0x000ea40008001121 */
[----:B--2---:R-:W-:Y:S05]  /*1b40*/  @!P0 BRA `(.L_x_28) ;  /* 0x0000006800b88947 */ /* 0x004fea0003800000 */
.L_x_27:
[----:B------:R2:W-:Y:S01]  /*1b50*/  @!P5 SYNCS.ARRIVE.TRANS64 RZ, [UR33], R3 ;  /* 0x00000003ffffd9a7 */ /* 0x0005e20008000021 */
[----:B------:R-:W-:Y:S04]  /*1b60*/  BSSY.RECONVERGENT B0, `(.L_x_29) ;  /* 0x0000003000007945 */ /* 0x000fe80003800200 */
[----:B------:R-:W-:Y:S05]  /*1b70*/  @P4 BRA `(.L_x_30) ;  /* 0x0000000000044947 */ /* 0x000fea0003800000 */
[----:B------:R-:W-:Y:S05]  /*1b80*/  BPT.TRAP 0x1 ;  /* 0x000000040000795c */ /* 0x000fea0000300000 */
.L_x_30:
[----:B------:R-:W-:Y:S05]  /*1b90*/  BSYNC.RECONVERGENT B0 ;  /* 0x0000000000007941 */ /* 0x000fea0003800200 */
.L_x_29:
        /* <DEDUP_REMOVED lines=31> */
[----:B------:R-:W-:Y:S01]  /*1d90*/  UMOV UR9, UR33 ;  /* 0x0000002100097c82 */ /* 0x000fe20008000000 */
[----:B------:R-:W-:Y:S01]  /*1da0*/  UIADD3 UR21, UPT, UPT, UR21, 0x1, URZ ;  /* 0x0000000115157890 */ /* 0x000fe2000fffe0ff */
[----:B------:R-:W-:Y:S01]  /*1db0*/  UMOV UR42, UR6 ;  /* 0x00000006002a7c82 */ /* 0x000fe20008000000 */
[----:B------:R1:W-:Y:S02]  /*1dc0*/  UTMALDG.3D [UR24], [UR40], desc[UR30] ;  /* 0x00001e18280075b4 */ /* 0x0003e40008011000 */
[----:B------:R-:W-:Y:S01]  /*1dd0*/  UISETP.NE.AND UP0, UPT, UR21, UR29, UPT ;  /* 0x0000001d1500728c */ /* 0x000fe2000bf05270 */
[----:B------:R1:W-:Y:S01]  /*1de0*/  UTMALDG.3D [UR16], [UR38], desc[UR30] ;  /* 0x00001e10260075b4 */ /* 0x0003e20008011000 */
[----:B------:R1:W-:Y:S07]  /*1df0*/  UTMALDG.3D [UR8], [UR38], desc[UR30] ;  /* 0x00001e08260075b4 */ /* 0x0003ee0008011000 */
[----:B------:R-:W-:Y:S05]  /*1e00*/  BRA.U UP0, `(.L_x_31) ;  /* 0xfffffffd00387547 */ /* 0x000fea000b83ffff */
.L_x_26:
[C---:B-1----:R-:W-:Y:S01]  /*1e10*/  LEA R2, R16.reuse, UR4, 0x3 ;  /* 0x0000000410027c11 */ /* 0x042fe2000f8e18ff */
[----:B------:R-:W-:Y:S01]  /*1e20*/  NOP ;  /* 0x0000000000007918 */ /* 0x000fe20000000000 */
[----:B--2---:R-:W-:Y:S02]  /*1e30*/  SHF.L.U32 R3, R13, 0x1f, RZ ;  /* 0x0000001f0d037819 */ /* 0x004fe400000006ff */
[----:B------:R-:W-:Y:S02]  /*1e40*/  LEA R4, R16, UR4, 0x4 ;  /* 0x0000000410047c11 */ /* 0x000fe4000f8e20ff */
[----:B------:R-:W1:Y:S02]  /*1e50*/  SYNCS.PHASECHK.TRANS64.TRYWAIT P0, [R2+URZ+0x90], R3 ;  /* 0x00009003020075a7 */ /* 0x000e6400080011ff */
[----:B-1----:R-:W-:Y:S05]  /*1e60*/  @!P0 BRA `(.L_x_32) ;  /* 0x0000006800088947 */ /* 0x002fea0003800000 */
.L_x_134:
[----:B------:R-:W2:Y:S01]  /*1e70*/  LDS.128 R4, [R4+0x120] ;  /* 0x0001200004047984 */ /* 0x000ea20000000c00 */
[----:B---3--:R-:W-:Y:S01]  /*1e80*/  ISETP.GE.AND P0, PT, R26, 0x1, PT ;  /* 0x000000011a00780c */ /* 0x008fe20003f06270 */
[----:B-1----:R-:W-:Y:S01]  /*1e90*/  VIADD R2, R2, 0xa0 ;  /* 0x000000a002027836 */ /* 0x002fe20000000000 */
[----:B------:R-:W-:Y:S01]  /*1ea0*/  @!PT LDS RZ, [RZ] ;  /* 0x00000000fffff984 */ /* 0x000fe20000000800 */
[----:B------:R-:W-:Y:S01]  /*1eb0*/  @!PT LDS RZ, [RZ] ;  /* 0x00000000fffff984 */ /* 0x000fe20000000800 */
[----:B------:R-:W-:Y:S01]  /*1ec0*/  @!PT LDS RZ, [RZ] ;  /* 0x00000000fffff984 */ /* 0x000fe20000000800 */
[----:B------:R-:W-:Y:S01]  /*1ed0*/  @!PT LDS RZ, [RZ] ;  /* 0x00000000fffff984 */ /* 0x000fe20000000800 */
[----:B------:R1:W-:Y:S06]  /*1ee0*/  MEMBAR.ALL.CTA ;  /* 0x0000000000007992 */ /* 0x0003ec0000008000 */
[----:B-1----:R-:W1:Y:S01]  /*1ef0*/  FENCE.VIEW.ASYNC.S ;  /* 0x00000000000073c6 */ /* 0x002e620000000000 */
[----:B------:R-:W-:-:S04]  /*1f00*/  PRMT R2, RZ, 0x654, R2 ;  /* 0x00000654ff027816 */ /* 0x000fc80000000002 */
[----:B-1----:R1:W-:Y:S01]  /*1f10*/  SYNCS.ARRIVE.TRANS64.RED.A1T0 RZ, [R2+URZ], RZ ;  /* 0x000000ff02ff79a7 */ /* 0x0023e200081004ff */
[----:B--2---:R-:W-:-:S13]  /*1f20*/  LOP3.LUT P2, RZ, R6, 0x1, RZ, 0xc0, !PT ;  /* 0x0000000106ff7812 */ /* 0x004fda000784c0ff */
[----:B------:R-:W-:Y:S01]  /*1f30*/  @P2 SHF.R.U32.HI R3, RZ, 0x10, R5 ;  /* 0x00000010ff032819 */ /* 0x000fe20000011605 */
[----:B------:R-:W-:Y:S01]  /*1f40*/  VOTEU.ANY UP0, P2 ;  /* 0x0000000000ff7886 */ /* 0x000fe20001000100 */
[----:B------:R-:W-:Y:S02]  /*1f50*/  @P2 MOV R10, R4 ;  /* 0x00000004000a2202 */ /* 0x000fe40000000f00 */
[----:B------:R-:W-:Y:S02]  /*1f60*/  @P2 R2UR.BROADCAST UR8, R3 ;  /* 0x00000000030822ca */ /* 0x000fe400008e0000 */
[----:B------:R-:W-:-:S11]  /*1f70*/  @P2 LOP3.LUT R9, R5, 0xffff, RZ, 0xc0, !PT ;  /* 0x0000ffff05092812 */ /* 0x000fd600078ec0ff */
[----:B------:R-:W-:Y:S01]  /*1f80*/  @UP0 UMOV UR36, UR8 ;  /* 0x0000000800240c82 */ /* 0x000fe20008000000 */
[----:B-1----:R-:W-:Y:S05]  /*1f90*/  @!P0 BRA `(.L_x_33) ;  /* 0x0000000000b88947 */ /* 0x002fea0003800000 */
[----:B------:R-:W4:Y:S01]  /*1fa0*/  LDC.64 R4, c[0x0][0xb18] ;  /* 0x0002c600ff047b82 */ /* 0x000f220000000a00 */
[----:B------:R-:W-:-:S07]  /*1fb0*/  ISETP.NE.AND P3, PT, R26, 0x1, PT ;  /* 0x000000011a00780c */ /* 0x000fce0003f65270 */
[----:B------:R-:W1:Y:S08]  /*1fc0*/  LDC.64 R6, c[0x0][0xb10] ;  /* 0x0002c400ff067b82 */ /* 0x000e700000000a00 */
[----:B------:R-:W2:Y:S08]  /*1fd0*/  LDC R14, c[0x0][0xb20] ;  /* 0x0002c800ff0e7b82 */ /* 0x000eb00000000800 */
[----:B------:R-:W3:Y:S01]  /*1fe0*/  LDC R15, c[0x0][0xb0c] ;  /* 0x0002c300ff0f7b82 */ /* 0x000ee20000000800 */
[----:B----4-:R-:W-:Y:S01]  /*1ff0*/  IMAD.HI.U32 R19, R0, R5, RZ ;  /* 0x0000000500137227 */ /* 0x010fe200078e00ff */
[----:B------:R-:W-:-:S03]  /*2000*/  ISETP.NE.AND P0, PT, R4, 0x1, PT ;  /* 0x000000010400780c */ /* 0x000fc60003f05270 */
[----:B------:R-:W-:-:S03]  /*2010*/  IMAD.HI.U32 R5, R9, R5, RZ ;  /* 0x0000000509057227 */ /* 0x000fc600078e00ff */
[----:B------:R-:W4:Y:S01]  /*2020*/  LDC.64 R2, c[0x0][0xb28] ;  /* 0x0002ca00ff027b82 */ /* 0x000f220000000a00 */
[----:B-1----:R-:W-:-:S04]  /*2030*/  IMAD.HI.U32 R20, R8, R6, RZ ;  /* 0x0000000608147227 */ /* 0x002fc800078e00ff */
[----:B------:R-:W-:Y:S01]  /*2040*/  IMAD.HI.U32 R21, R10, R6, RZ ;  /* 0x000000060a157227 */ /* 0x000fe200078e00ff */
[----:B------:R-:W-:Y:S02]  /*2050*/  SHF.R.U32.HI R20, RZ, R7, R20 ;  /* 0x00000007ff147219 */ /* 0x000fe40000011614 */
[-C--:B--2---:R-:W-:Y:S02]  /*2060*/  SHF.R.U32.HI R19, RZ, R14.reuse, R19 ;  /* 0x0000000eff137219 */ /* 0x084fe40000011613 */
[----:B------:R-:W-:Y:S02]  /*2070*/  SHF.R.U32.HI R5, RZ, R14, R5 ;  /* 0x0000000eff057219 */ /* 0x000fe40000011605 */
[----:B------:R-:W-:Y:S02]  /*2080*/  SEL R19, R0, R19, !P0 ;  /* 0x0000001300137207 */ /* 0x000fe40004000000 */
[----:B------:R-:W-:Y:S02]  /*2090*/  SHF.R.U32.HI R21, RZ, R7, R21 ;  /* 0x00000007ff157219 */ /* 0x000fe40000011615 */
[----:B---3--:R-:W-:-:S02]  /*20a0*/  ISETP.NE.AND P1, PT, R15, 0x1, PT ;  /* 0x000000010f00780c */ /* 0x008fc40003f25270 */
[----:B------:R-:W-:Y:S02]  /*20b0*/  SEL R5, R9, R5, !P0 ;  /* 0x0000000509057207 */ /* 0x000fe40004000000 */
[----:B------:R-:W-:Y:S02]  /*20c0*/  SEL R20, R8, R20, !P1 ;  /* 0x0000001408147207 */ /* 0x000fe40004800000 */
[----:B------:R-:W-:Y:S01]  /*20d0*/  SEL R21, R10, R21, !P1 ;  /* 0x000000150a157207 */ /* 0x000fe20004800000 */
[----:B----4-:R-:W-:-:S04]  /*20e0*/  IMAD.HI.U32 R18, R19, R2, RZ ;  /* 0x0000000213127227 */ /* 0x010fc800078e00ff */
        /* <DEDUP_REMOVED lines=10> */
[----:B------:R-:W-:-:S04]  /*2190*/  @!P0 IMAD.HI.U32 R7, R21, R2, RZ ;  /* 0x0000000215078227 */ /* 0x000fc800078e00ff */
[----:B------:R-:W-:Y:S01]  /*21a0*/  IMAD.MOV R2, RZ, RZ, -R6 ;  /* 0x000000ffff027224 */ /* 0x000fe200078e0a06 */
[----:B------:R-:W-:Y:S02]  /*21b0*/  @!P0 SHF.R.U32.HI R3, RZ, R3, R7 ;  /* 0x00000003ff038219 */ /* 0x000fe40000011607 */
[----:B------:R-:W-:Y:S01]  /*21c0*/  IADD3 R7, PT, PT, -R5, RZ, RZ ;  /* 0x000000ff05077210 */ /* 0x000fe20007ffe1ff */
[----:B------:R-:W-:Y:S01]  /*21d0*/  IMAD R2, R26, R2, R5 ;  /* 0x000000021a027224 */ /* 0x000fe200078e0205 */
        /* <DEDUP_REMOVED lines=10> */
.L_x_33:
[----:B------:R-:W1:Y:S02]  /*2280*/  LDCU UR8, c[0x0][0xb30] ;  /* 0x00016600ff0877ac */ /* 0x000e640008000800 */
[----:B-1----:R-:W-:-:S09]  /*2290*/  UISETP.NE.AND UP0, UPT, UR8, 0x1, UPT ;  /* 0x000000010800788c */ /* 0x002fd2000bf05270 */
[----:B------:R-:W-:Y:S05]  /*22a0*/  BRA.U UP0, `(.L_x_34) ;  /* 0x0000000100407547 */ /* 0x000fea000b800000 */
[----:B------:R-:W1:Y:S08]  /*22b0*/  LDC.64 R4, c[0x0][0xb10] ;  /* 0x0002c400ff047b82 */ /* 0x000e700000000a00 */
[----:B------:R-:W2:Y:S08]  /*22c0*/  LDC.64 R2, c[0x0][0xb18] ;  /* 0x0002c600ff027b82 */ /* 0x000eb00000000a00 */
[----:B------:R-:W3:Y:S08]  /*22d0*/  LDC R6, c[0x0][0xb20] ;  /* 0x0002c800ff067b82 */ /* 0x000ef00000000800 */
[----:B------:R-:W4:Y:S01]  /*22e0*/  LDC R7, c[0x0][0xb0c] ;  /* 0x0002c300ff077b82 */ /* 0x000f220000000800 */
[----:B-1----:R-:W-:-:S05]  /*22f0*/  IMAD.HI.U32 R4, R10, R4, RZ ;  /* 0x000000040a047227 */ /* 0x002fca00078e00ff */
[----:B------:R-:W-:Y:S01]  /*2300*/  SHF.R.U32.HI R4, RZ, R5, R4 ;  /* 0x00000005ff047219 */ /* 0x000fe20000011604 */
[----:B--2---:R-:W-:Y:S01]  /*2310*/  IMAD.HI.U32 R3, R9, R3, RZ ;  /* 0x0000000309037227 */ /* 0x004fe200078e00ff */
[----:B------:R-:W-:-:S04]  /*2320*/  ISETP.NE.AND P0, PT, R2, 0x1, PT ;  /* 0x000000010200780c */ /* 0x000fc80003f05270 */
[----:B---3--:R-:W-:-:S04]  /*2330*/  SHF.R.U32.HI R3, RZ, R6, R3 ;  /* 0x00000006ff037219 */ /* 0x008fc80000011603 */
[----:B------:R-:W-:Y:S02]  /*2340*/  SEL R3, R9, R3, !P0 ;  /* 0x0000000309037207 */ /* 0x000fe40004000000 */
[----:B----4-:R-:W-:-:S04]  /*2350*/  ISETP.NE.AND P1, PT, R7, 0x1, PT ;  /* 0x000000010700780c */ /* 0x010fc80003f25270 */
[----:B------:R-:W-:-:S05]  /*2360*/  SEL R4, R10, R4, !P1 ;  /* 0x000000040a047207 */ /* 0x000fca0004800000 */
[----:B------:R-:W-:Y:S02]  /*2370*/  IMAD.IADD R5, R3, 0x1, -R4 ;  /* 0x0000000103057824 */ /* 0x000fe400078e0a04 */
[----:B------:R-:W-:Y:S02]  /*2380*/  IMAD.IADD R3, R4, 0x1, -R3 ;  /* 0x0000000104037824 */ /* 0x000fe400078e0a03 */
[----:B------:R-:W-:Y:S02]  /*2390*/  IMAD R10, R5, R7, R10 ;  /* 0x00000007050a7224 */ /* 0x000fe400078e020a */
[----:B------:R-:W-:-:S07]  /*23a0*/  IMAD R9, R3, R2, R9 ;  /* 0x0000000203097224 */ /* 0x000fce00078e0209 */
.L_x_34:
[----:B------:R-:W-:Y:S01]  /*23b0*/  VIADD R16, R16, 0x1 ;  /* 0x0000000110107836 */ /* 0x000fe20000000000 */
[----:B------:R-:W-:Y:S01]  /*23c0*/  PLOP3.LUT P1, PT, PT, PT, PT, 0x80, 0x8 ;  /* 0x000000000008781c */ /* 0x000fe20003f2f070 */
[----:B------:R-:W-:Y:S02]  /*23d0*/  IMAD.IADD R15, R10, 0x1, R63 ;  /* 0x000000010a0f7824 */ /* 0x000fe400078e023f */
[----:B------:R-:W-:Y:S01]  /*23e0*/  IMAD.IADD R14, R9, 0x1, R62 ;  /* 0x00000001090e7824 */ /* 0x000fe200078e023e */
[----:B------:R-:W-:-:S04]  /*23f0*/  ISETP.NE.AND P0, PT, R16, 0x2, PT ;  /* 0x000000021000780c */ /* 0x000fc80003f05270 */
[----:B------:R-:W-:Y:S02]  /*2400*/  SEL R2, RZ, 0x1, P0 ;  /* 0x00000001ff027807 */ /* 0x000fe40000000000 */
[----:B------:R-:W-:Y:S02]  /*2410*/  SEL R16, R16, RZ, P0 ;  /* 0x000000ff10107207 */ /* 0x000fe40000000000 */
[----:B------:R-:W-:Y:S01]  /*2420*/  LOP3.LUT R13, R13, R2, RZ, 0x3c, !PT ;  /* 0x000000020d0d7212 */ /* 0x000fe200078e3cff */
[----:B------:R-:W-:Y:S06]  /*2430*/  @P2 BRA `(.L_x_35) ;  /* 0xfffffff000402947 */ /* 0x000fec000383ffff */
[----:B------:R-:W-:Y:S01]  /*2440*/  UIADD3 UR4, UPT, UPT, UR4, 0x20, URZ ;  /* 0x0000002004047890 */ /* 0x000fe2000fffe0ff */
[----:B------:R-:W-:-:S03]  /*2450*/  SHF.L.U32 R2, R17, 0x1f, RZ ;  /* 0x0000001f11027819 */ /* 0x000fc600000006ff */
[----:B------:R-:W-:-:S09]  /*2460*/  ULEA UR5, UR6, UR4, 0x3 ;  /* 0x0000000406057291 */ /* 0x000fd2000f8e18ff */
[----:B------:R-:W1:Y:S02]  /*2470*/  SYNCS.PHASECHK.TRANS64.TRYWAIT P0, [UR5], R2 ;  /* 0x00000002ff0075a7 */ /* 0x000e640008001105 */
[----:B-1----:R-:W-:Y:S05]  /*2480*/  @!P0 BRA `(.L_x_36) ;  /* 0x0000006000948947 */ /* 0x002fea0003800000 */
.L_x_136:
[----:B------:R-:W-:-:S04]  /*2490*/  UIADD3 UR6, UPT, UPT, UR6, 0x1, URZ ;  /* 0x0000000106067890 */ /* 0x000fc8000fffe0ff */
[----:B------:R-:W-:-:S04]  /*24a0*/  UISETP.NE.AND UP0, UPT, UR6, 0x4, UPT ;  /* 0x000000040600788c */ /* 0x000fc8000bf05270 */
[----:B------:R-:W-:Y:S02]  /*24b0*/  USEL UR7, URZ, 0x1, UP0 ;  /* 0x00000001ff077887 */ /* 0x000fe40008000000 */
[----:B------:R-:W-:-:S04]  /*24c0*/  USEL UR6, UR6, URZ, UP0 ;  /* 0x000000ff06067287 */ /* 0x000fc80008000000 */
[----:B------:R-:W-:Y:S01]  /*24d0*/  ULEA UR5, UR6, UR4, 0x3 ;  /* 0x0000000406057291 */ /* 0x000fe2000f8e18ff */
[----:B-1----:R-:W-:-:S04]  /*24e0*/  LOP3.LUT R2, R17, UR7, RZ, 0x3c, !PT ;  /* 0x0000000711027c12 */ /* 0x002fc8000f8e3cff */
[----:B------:R-:W-:-:S04]  /*24f0*/  SHF.L.U32 R3, R2, 0x1f, RZ ;  /* 0x0000001f02037819 */ /* 0x000fc800000006ff */
[----:B------:R-:W1:Y:S02]  /*2500*/  SYNCS.PHASECHK.TRANS64.TRYWAIT P0, [UR5], R3 ;  /* 0x00000003ff0075a7 */ /* 0x000e640008001105 */
[----:B-1----:R-:W-:Y:S05]  /*2510*/  @!P0 BRA `(.L_x_37) ;  /* 0x0000006000888947 */ /* 0x002fea0003800000 */
.L_x_138:
[----:B------:R-:W-:-:S04]  /*2520*/  UIADD3 UR6, UPT, UPT, UR6, 0x1, URZ ;  /* 0x0000000106067890 */ /* 0x000fc8000fffe0ff */
[----:B------:R-:W-:-:S04]  /*2530*/  UISETP.NE.AND UP0, UPT, UR6, 0x4, UPT ;  /* 0x000000040600788c */ /* 0x000fc8000bf05270 */
[----:B------:R-:W-:Y:S02]  /*2540*/  USEL UR7, URZ, 0x1, UP0 ;  /* 0x00000001ff077887 */ /* 0x000fe40008000000 */
[----:B------:R-:W-:-:S04]  /*2550*/  USEL UR6, UR6, URZ, UP0 ;  /* 0x000000ff06067287 */ /* 0x000fc80008000000 */
[----:B------:R-:W-:Y:S01]  /*2560*/  ULEA UR5, UR6, UR4, 0x3 ;  /* 0x0000000406057291 */ /* 0x000fe2000f8e18ff */
[----:B------:R-:W-:-:S04]  /*2570*/  LOP3.LUT R2, R2, UR7, RZ, 0x3c, !PT ;  /* 0x0000000702027c12 */ /* 0x000fc8000f8e3cff */
[----:B-1----:R-:W-:-:S04]  /*2580*/  SHF.L.U32 R3, R2, 0x1f, RZ ;  /* 0x0000001f02037819 */ /* 0x002fc800000006ff */
[----:B------:R-:W1:Y:S02]  /*2590*/  SYNCS.PHASECHK.TRANS64.TRYWAIT P0, [UR5], R3 ;  /* 0x00000003ff0075a7 */ /* 0x000e640008001105 */
[----:B-1----:R-:W-:Y:S05]  /*25a0*/  @!P0 BRA `(.L_x_38) ;  /* 0x00000060007c8947 */ /* 0x002fea0003800000 */
.L_x_140:
[----:B------:R-:W-:-:S04]  /*25b0*/  UIADD3 UR6, UPT, UPT, UR6, 0x1, URZ ;  /* 0x0000000106067890 */ /* 0x000fc8000fffe0ff */
[----:B------:R-:W-:-:S04]  /*25c0*/  UISETP.NE.AND UP0, UPT, UR6, 0x4, UPT ;  /* 0x000000040600788c */ /* 0x000fc8000bf05270 */
[----:B------:R-:W-:Y:S02]  /*25d0*/  USEL UR5, URZ, 0x1, UP0 ;  /* 0x00000001ff057887 */ /* 0x000fe40008000000 */
[----:B------:R-:W-:-:S04]  /*25e0*/  USEL UR6, UR6, URZ, UP0 ;  /* 0x000000ff06067287 */ /* 0x000fc80008000000 */
[----:B------:R-:W-:Y:S01]  /*25f0*/  ULEA UR6, UR6, UR4, 0x3 ;  /* 0x0000000406067291 */ /* 0x000fe2000f8e18ff */
[----:B------:R-:W-:-:S04]  /*2600*/  LOP3.LUT R2, R2, UR5, RZ, 0x3c, !PT ;  /* 0x0000000502027c12 */ /* 0x000fc8000f8e3cff */
[----:B------:R-:W-:Y:S01]  /*2610*/  SHF.L.U32 R2, R2, 0x1f, RZ ;  /* 0x0000001f02027819 */ /* 0x000fe200000006ff */
[----:B-1--4-:R-:W-:-:S07]  /*2620*/  IMAD.U32 R0, RZ, RZ, UR6 ;  /* 0x00000006ff007e24 */ /* 0x012fce000f8e00ff */
.L_x_39:
[----:B-1----:R1:W2:Y:S02]  /*2630*/  SYNCS.PHASECHK.TRANS64.TRYWAIT P0, [R0+URZ], R2 ;  /* 0x00000002000075a7 */ /* 0x0022a400080011ff */
[----:B--2---:R-:W-:Y:S05]  /*2640*/  @!P0 NANOSLEEP.SYNCS 0x989680 ;  /* 0x009896800000895d */ /* 0x004fea0003900000 */
[----:B------:R-:W2:Y:S02]  /*2650*/  @!P0 SYNCS.PHASECHK.TRANS64 P0, [R0+URZ], R2 ;  /* 0x00000002000085a7 */ /* 0x000ea400080010ff */
[----:B--2---:R-:W-:Y:S05]  /*2660*/  @P0 EXIT ;  /* 0x000000000000094d */ /* 0x004fea0003800000 */
[----:B------:R-:W-:Y:S05]  /*2670*/  BRA `(.L_x_39) ;  /* 0xfffffffc00ec7947 */ /* 0x000fea000383ffff */
.L_x_17:
[----:B------:R-:W-:-:S04]  /*2680*/  UISETP.NE.AND UP1, UPT, UR37, URZ, UPT ;  /* 0x000000ff2500728c */ /* 0x000fc8000bf25270 */
[----:B------:R-:W-:-:S09]  /*2690*/  UISETP.NE.OR UP1, UPT, UR8, 0x1, UP1 ;  /* 0x000000010800788c */ /* 0x000fd20008f25670 */
[----:B------:R-:W-:Y:S05]  /*26a0*/  BRA.U UP1, `(.L_x_40) ;  /* 0x0000000501487547 */ /* 0x000fea000b800000 */
[----:B------:R-:W-:Y:S01]  /*26b0*/  ISETP.NE.AND P2, PT, R2, RZ, PT ;  /* 0x000000ff0200720c */ /* 0x000fe20003f45270 */
[----:B------:R-:W-:Y:S01]  /*26c0*/  IMAD.MOV.U32 R12, RZ, RZ, 0x1 ;  /* 0x00000001ff0c7424 */ /* 0x000fe200078e00ff */
[----:B------:R-:W-:Y:S02]  /*26d0*/  CS2R R10, SRZ ;  /* 0x00000000000a7805 */ /* 0x000fe4000001ff00 */
[----:B------:R-:W-:Y:S01]  /*26e0*/  CS2R R8, SRZ ;  /* 0x0000000000087805 */ /* 0x000fe2000001ff00 */
[----:B------:R-:W-:Y:S01]  /*26f0*/  UMOV UR4, 0x400 ;  /* 0x0000040000047882 */ /* 0x000fe20000000000 */
[----:B------:R-:W-:Y:S01]  /*2700*/  UMOV UR6, URZ ;  /* 0x000000ff00067c82 */ /* 0x000fe20008000000 */
[----:B------:R-:W-:-:S12]  /*2710*/  ULEA UR37, UR37, UR4, 0x18 ;  /* 0x0000000425257291 */ /* 0x000fd8000f8ec0ff */
.L_x_44:
[----:B------:R-:W-:Y:S02]  /*2720*/  LEA R0, R8, UR37, 0x3 ;  /* 0x0000002508007c11 */ /* 0x000fe4000f8e18ff */
[----:B------:R-:W-:-:S03]  /*2730*/  SHF.L.U32 R4, R9, 0x1f, RZ ;  /* 0x0000001f09047819 */ /* 0x000fc600000006ff */
[----:B------:R-:W-:Y:S01]  /*2740*/  VIADD R5, R0, 0x100 ;  /* 0x0000010000057836 */ /* 0x000fe20000000000 */
[----:B------:R-:W1:Y:S02]  /*2750*/  SYNCS.PHASECHK.TRANS64.TRYWAIT P0, [R0+URZ+0xf0], R4 ;  /* 0x0000f004000075a7 */ /* 0x000e6400080011ff */
[----:B-1----:R-:W-:Y:S05]  /*2760*/  @!P0 BRA `(.L_x_41) ;  /* 0x0000006000248947 */ /* 0x002fea0003800000 */
.L_x_141:
[----:B------:R-:W-:Y:S01]  /*2770*/  ULEA UR5, UR6, UR37, 0x3 ;  /* 0x0000002506057291 */ /* 0x000fe2000f8e18ff */
[----:B-1----:R-:W-:Y:S01]  /*2780*/  PRMT R0, RZ, 0x654, R5 ;  /* 0x00000654ff007816 */ /* 0x002fe20000000005 */
[----:B------:R-:W-:Y:S01]  /*2790*/  @!P2 IMAD.MOV.U32 R4, RZ, RZ, 0x10 ;  /* 0x00000010ff04a424 */ /* 0x000fe200078e00ff */
[----:B------:R-:W-:Y:S01]  /*27a0*/  SHF.L.U32 R5, R12, 0x1f, RZ ;  /* 0x0000001f0c057819 */ /* 0x000fe200000006ff */
[----:B------:R-:W-:Y:S01]  /*27b0*/  UIADD3 UR4, UPT, UPT, UR5, 0x90, URZ ;  /* 0x0000009005047890 */ /* 0x000fe2000fffe0ff */
[----:B------:R1:W-:Y:S05]  /*27c0*/  SYNCS.ARRIVE.TRANS64.RED.A1T0 RZ, [R0+URZ], RZ ;  /* 0x000000ff00ff79a7 */ /* 0x0003ea00081004ff */
[----:B------:R-:W-:Y:S01]  /*27d0*/  IMAD.U32 R6, RZ, RZ, UR4 ;  /* 0x00000004ff067e24 */ /* 0x000fe2000f8e00ff */
[----:B------:R-:W2:Y:S04]  /*27e0*/  SYNCS.PHASECHK.TRANS64.TRYWAIT P0, [UR5+0xa0], R5 ;  /* 0x0000a005ff0075a7 */ /* 0x000ea80008001105 */
[----:B------:R-:W-:Y:S01]  /*27f0*/  PRMT R6, R2, 0x654, R6 ;  /* 0x0000065402067816 */ /* 0x000fe20000000006 */
[----:B-12---:R-:W-:Y:S06]  /*2800*/  @!P0 BRA `(.L_x_42) ;  /* 0x0000006000108947 */ /* 0x006fec0003800000 */
.L_x_143:
[----:B------:R-:W-:Y:S01]  /*2810*/  ULEA UR4, UR6, UR37, 0x4 ;  /* 0x0000002506047291 */ /* 0x000fe2000f8e20ff */
[----:B------:R-:W-:Y:S01]  /*2820*/  SEL R3, R6, R3, !P2 ;  /* 0x0000000306037207 */ /* 0x000fe20005000000 */
[----:B------:R-:W-:Y:S01]  /*2830*/  UIADD3 UR5, UPT, UPT, UR5, 0x90, URZ ;  /* 0x0000009005057890 */ /* 0x000fe2000fffe0ff */
[----:B-1----:R-:W-:Y:S01]  /*2840*/  LEA R0, R11, UR37, 0x3 ;  /* 0x000000250b007c11 */ /* 0x002fe2000f8e18ff */
[----:B------:R-:W-:Y:S01]  /*2850*/  UIADD3 UR4, UPT, UPT, UR4, 0x120, URZ ;  /* 0x0000012004047890 */ /* 0x000fe2000fffe0ff */
[----:B------:R1:W-:Y:S01]  /*2860*/  @!P2 SYNCS.ARRIVE.TRANS64.RED RZ, [R3+URZ], R4 ;  /* 0x0000000403ffa9a7 */ /* 0x0003e200080004ff */
[----:B------:R-:W-:Y:S01]  /*2870*/  UIADD3 UR6, UPT, UPT, UR6, 0x1, URZ ;  /* 0x0000000106067890 */ /* 0x000fe2000fffe0ff */
[----:B------:R-:W-:-:S03]  /*2880*/  VIADD R8, R8, 0x1 ;  /* 0x0000000108087836 */ /* 0x000fc60000000000 */
[----:B------:R-:W-:Y:S02]  /*2890*/  UISETP.NE.AND UP0, UPT, UR6, 0x2, UPT ;  /* 0x000000020600788c */ /* 0x000fe4000bf05270 */
[----:B------:R-:W-:Y:S01]  /*28a0*/  ISETP.NE.AND P0, PT, R8, 0x2, PT ;  /* 0x000000020800780c */ /* 0x000fe20003f05270 */
[----:B------:R-:W-:Y:S06]  /*28b0*/  UGETNEXTWORKID.BROADCAST [UR4], [UR5] ;  /* 0x00000000040073ca */ /* 0x000fec0008000100 */
[----:B------:R-:W-:Y:S02]  /*28c0*/  USEL UR4, URZ, 0x1, UP0 ;  /* 0x00000001ff047887 */ /* 0x000fe40008000000 */
[----:B------:R-:W-:-:S04]  /*28d0*/  USEL UR6, UR6, URZ, UP0 ;  /* 0x000000ff06067287 */ /* 0x000fc80008000000 */
[----:B------:R-:W-:Y:S02]  /*28e0*/  LOP3.LUT R12, R12, UR4, RZ, 0x3c, !PT ;  /* 0x000000040c0c7c12 */ /* 0x000fe4000f8e3cff */
[----:B-1----:R-:W-:-:S04]  /*28f0*/  SHF.L.U32 R4, R10, 0x1f, RZ ;  /* 0x0000001f0a047819 */ /* 0x002fc800000006ff */
[----:B------:R-:W1:Y:S02]  /*2900*/  SYNCS.PHASECHK.TRANS64.TRYWAIT P1, [R0+URZ+0x90], R4 ;  /* 0x00009004000075a7 */ /* 0x000e6400080211ff */
[----:B-1----:R-:W-:Y:S05]  /*2910*/  @!P1 BRA `(.L_x_43) ;  /* 0x0000005c00e49947 */ /* 0x002fea0003800000 */
.L_x_144:
[C---:B-1----:R-:W-:Y:S01]  /*2920*/  LEA R4, R11.reuse, UR37, 0x4 ;  /* 0x000000250b047c11 */ /* 0x042fe2000f8e20ff */
[----:B------:R-:W-:Y:S01]  /*2930*/  VIADD R0, R0, 0xa0 ;  /* 0x000000a000007836 */ /* 0x000fe20000000000 */
[----:B------:R-:W-:Y:S01]  /*2940*/  SEL R8, R8, RZ, P0 ;  /* 0x000000ff08087207 */ /* 0x000fe20000000000 */
[----:B------:R-:W-:-:S03]  /*2950*/  VIADD R11, R11, 0x1 ;  /* 0x000000010b0b7836 */ /* 0x000fc60000000000 */
[----:B------:R-:W1:Y:S01]  /*2960*/  LDS.128 R4, [R4+0x120] ;  /* 0x0001200004047984 */ /* 0x000e620000000c00 */
[----:B------:R-:W-:Y:S02]  /*2970*/  PRMT R0, RZ, 0x654, R0 ;  /* 0x00000654ff007816 */ /* 0x000fe40000000000 */
[C---:B------:R-:W-:Y:S01]  /*2980*/  ISETP.NE.AND P1, PT, R11.reuse, 0x2, PT ;  /* 0x000000020b00780c */ /* 0x040fe20003f25270 */
[----:B------:R-:W-:Y:S01]  /*2990*/  @!PT LDS RZ, [RZ] ;  /* 0x00000000fffff984 */ /* 0x000fe20000000800 */
[----:B------:R-:W-:Y:S01]  /*29a0*/  @!PT LDS RZ, [RZ] ;  /* 0x00000000fffff984 */ /* 0x000fe20000000800 */
[----:B------:R-:W-:Y:S01]  /*29b0*/  @!PT LDS RZ, [RZ] ;  /* 0x00000000fffff984 */ /* 0x000fe20000000800 */
[----:B------:R-:W-:Y:S01]  /*29c0*/  @!PT LDS RZ, [RZ] ;  /* 0x00000000fffff984 */ /* 0x000fe20000000800 */
[----:B------:R2:W-:Y:S06]  /*29d0*/  MEMBAR.ALL.CTA ;  /* 0x0000000000007992 */ /* 0x0005ec0000008000 */
[----:B--2---:R-:W2:Y:S01]  /*29e0*/  FENCE.VIEW.ASYNC.S ;  /* 0x00000000000073c6 */ /* 0x004ea20000000000 */
[----:B------:R-:W-:Y:S01]  /*29f0*/  SEL R11, R11, RZ, P1 ;  /* 0x000000ff0b0b7207 */ /* 0x000fe20000800000 */
[----:B--2---:R2:W-:Y:S01]  /*2a00*/  SYNCS.ARRIVE.TRANS64.RED.A1T0 RZ, [R0+URZ], RZ ;  /* 0x000000ff00ff79a7 */ /* 0x0045e200081004ff */
[----:B-1----:R-:W-:-:S02]  /*2a10*/  LOP3.LUT P3, RZ, R6, 0x1, RZ, 0xc0, !PT ;  /* 0x0000000106ff7812 */ /* 0x002fc4000786c0ff */
[----:B------:R-:W-:-:S04]  /*2a20*/  SEL R4, RZ, 0x1, P1 ;  /* 0x00000001ff047807 */ /* 0x000fc80000800000 */
[----:B------:R-:W-:Y:S02]  /*2a30*/  LOP3.LUT R10, R10, R4, RZ, 0x3c, !PT ;  /* 0x000000040a0a7212 */ /* 0x000fe400078e3cff */
[----:B--2---:R-:W-:-:S04]  /*2a40*/  SEL R0, RZ, 0x1, P0 ;  /* 0x00000001ff007807 */ /* 0x004fc80000000000 */
[----:B------:R-:W-:Y:S01]  /*2a50*/  LOP3.LUT R9, R9, R0, RZ, 0x3c, !PT ;  /* 0x0000000009097212 */ /* 0x000fe200078e3cff */
[----:B------:R-:W-:Y:S06]  /*2a60*/  @P3 BRA `(.L_x_44) ;  /* 0xfffffffc002c3947 */ /* 0x000fec000383ffff */
[----:B------:R-:W-:Y:S01]  /*2a70*/  ULEA UR5, UR6, UR37, 0x3 ;  /* 0x0000002506057291 */ /* 0x000fe2000f8e18ff */
[----:B------:R-:W-:-:S08]  /*2a80*/  SHF.L.U32 R2, R12, 0x1f, RZ ;  /* 0x0000001f0c027819 */ /* 0x000fd000000006ff */
[----:B------:R-:W1:Y:S02]  /*2a90*/  SYNCS.PHASECHK.TRANS64 P0, [UR5+0xa0], R2 ;  /* 0x0000a002ff0075a7 */ /* 0x000e640008001005 */
[----:B-1----:R-:W-:Y:S05]  /*2aa0*/  @P0 BRA `(.L_x_45) ;  /* 0x0000000000080947 */ /* 0x002fea0003800000 */
[----:B------:R-:W1:Y:S02]  /*2ab0*/  SYNCS.PHASECHK.TRANS64.TRYWAIT P0, [UR5+0xa0], R2 ;  /* 0x0000a002ff0075a7 */ /* 0x000e640008001105 */
[----:B-1----:R-:W-:Y:S05]  /*2ac0*/  @!P0 BRA `(.L_x_46) ;  /* 0x0000005c008c8947 */ /* 0x002fea0003800000 */
.L_x_45:
[----:B------:R-:W-:-:S04]  /*2ad0*/  UIADD3 UR4, UPT, UPT, UR6, 0x1, URZ ;  /* 0x0000000106047890 */ /* 0x000fc8000fffe0ff */
[----:B------:R-:W-:-:S04]  /*2ae0*/  UISETP.NE.AND UP0, UPT, UR4, 0x2, UPT ;  /* 0x000000020400788c */ /* 0x000fc8000bf05270 */
[----:B------:R-:W-:Y:S02]  /*2af0*/  USEL UR7, URZ, 0x1, UP0 ;  /* 0x00000001ff077887 */ /* 0x000fe40008000000 */
[----:B------:R-:W-:-:S04]  /*2b00*/  USEL UR4, UR4, URZ, UP0 ;  /* 0x000000ff04047287 */ /* 0x000fc80008000000 */
[----:B------:R-:W-:Y:S01]  /*2b10*/  ULEA UR4, UR4, UR37, 0x3 ;  /* 0x0000002504047291 */ /* 0x000fe2000f8e18ff */
[----:B-1----:R-:W-:-:S04]  /*2b20*/  LOP3.LUT R2, R12, UR7, RZ, 0x3c, !PT ;  /* 0x000000070c027c12 */ /* 0x002fc8000f8e3cff */
[----:B------:R-:W-:-:S04]  /*2b30*/  SHF.L.U32 R0, R2, 0x1f, RZ ;  /* 0x0000001f02007819 */ /* 0x000fc800000006ff */
[----:B------:R-:W1:Y:S02]  /*2b40*/  SYNCS.PHASECHK.TRANS64 P0, [UR4+0xa0], R0 ;  /* 0x0000a000ff0075a7 */ /* 0x000e640008001004 */
[----:B-1----:R-:W-:Y:S05]  /*2b50*/  @P0 EXIT ;  /* 0x000000000000094d */ /* 0x002fea0003800000 */
[----:B------:R-:W-:Y:S02]  /*2b60*/  SHF.L.U32 R2, R2, 0x1f, RZ ;  /* 0x0000001f02027819 */ /* 0x000fe400000006ff */
[----:B------:R-:W-:-:S07]  /*2b70*/  MOV R0, UR4 ;  /* 0x0000000400007c02 */ /* 0x000fce0008000f00 */
.L_x_47:
[----:B-1----:R1:W2:Y:S02]  /*2b80*/  SYNCS.PHASECHK.TRANS64.TRYWAIT P0, [R0+URZ+0xa0], R2 ;  /* 0x0000a002000075a7 */ /* 0x0022a400080011ff */
[----:B--2---:R-:W-:Y:S05]  /*2b90*/  @!P0 NANOSLEEP.SYNCS 0x989680 ;  /* 0x009896800000895d */ /* 0x004fea0003900000 */
[----:B------:R-:W2:Y:S02]  /*2ba0*/  @!P0 SYNCS.PHASECHK.TRANS64 P0, [R0+URZ+0xa0], R2 ;  /* 0x0000a002000085a7 */ /* 0x000ea400080010ff */
[----:B--2---:R-:W-:Y:S05]  /*2bb0*/  @P0 EXIT ;  /* 0x000000000000094d */ /* 0x004fea0003800000 */
[----:B------:R-:W-:Y:S05]  /*2bc0*/  BRA `(.L_x_47) ;  /* 0xfffffffc00ec7947 */ /* 0x000fea000383ffff */
.L_x_40:
[----:B------:R-:W-:-:S09]  /*2bd0*/  UISETP.NE.AND UP1, UPT, UR8, URZ, UPT ;  /* 0x000000ff0800728c */ /* 0x000fd2000bf25270 */
[----:B------:R-:W-:Y:S05]  /*2be0*/  BRA.U UP1, `(.L_x_48) ;  /* 0x00000011013c7547 */ /* 0x000fea000b800000 */
[----:B------:R-:W-:Y:S01]  /*2bf0*/  UMOV UR4, 0x40 ;  /* 0x0000004000047882 */ /* 0x000fe20000000000 */
[----:B------:R-:W-:Y:S01]  /*2c00*/  NOP ;  /* 0x0000000000007918 */ /* 0x000fe20000000000 */
[----:B------:R-:W-:Y:S01]  /*2c10*/  ULEA UR4, UR37, UR4, 0x18 ;  /* 0x0000000425047291 */ /* 0x000fe2000f8ec0ff */
[----:B------:R-:W-:Y:S02]  /*2c20*/  UMOV UR5, 0x400 ;  /* 0x0000040000057882 */ /* 0x000fe40000000000 */
[----:B------:R-:W-:-:S06]  /*2c30*/  ULEA UR37, UR37, UR5, 0x18 ;  /* 0x0000000525257291 */ /* 0x000fcc000f8ec0ff */
[----:B------:R-:W1:Y:S02]  /*2c40*/  LDS.U8 R0, [UR4+0x1c] ;  /* 0x00001c04ff007984 */ /* 0x000e640008000000 */
[----:B-1----:R-:W-:-:S13]  /*2c50*/  ISETP.NE.AND P0, PT, R0, RZ, PT ;  /* 0x000000ff0000720c */ /* 0x002fda0003f05270 */
[----:B------:R-:W-:Y:S05]  /*2c60*/  @P0 BRA `(.L_x_49) ;  /* 0x0000000000580947 */ /* 0x000fea0003800000 */
[----:B------:R-:W-:-:S13]  /*2c70*/  ELECT P0, URZ, PT ;  /* 0x0000000000ff782f */ /* 0x000fda0003800000 */
[----:B------:R-:W-:Y:S05]  /*2c80*/  @!P0 BRA `(.L_x_50) ;  /* 0x0000000000608947 */ /* 0x000fea0003800000 */
[----:B------:R-:W-:Y:S01]  /*2c90*/  UMOV UR5, 0x10 ;  /* 0x0000001000057882 */ /* 0x000fe20000000000 */
[----:B------:R-:W-:Y:S01]  /*2ca0*/  HFMA2 R0, -RZ, RZ, 0, 5.9604644775390625e-08 ;  /* 0x00000001ff007431 */ /* 0x000fe200000001ff */
[----:B------:R-:W-:-:S03]  /*2cb0*/  MOV R2, 0xffff ;  /* 0x0000ffff00027802 */ /* 0x000fc60000000f00 */
[----:B------:R-:W-:Y:S04]  /*2cc0*/  DEPBAR.LE SB1, 0x36 ;  /* 0x00009d800000791a */ /* 0x000fe80000000000 */
[----:B------:R-:W1:Y:S02]  /*2cd0*/  UTCATOMSWS.FIND_AND_SET.ALIGN UP0, UR5, UR5 ;  /* 0x00000005000575e3 */ /* 0x000e640008000800 */
[----:B-1----:R-:W-:Y:S01]  /*2ce0*/  MOV R3, UR5 ;  /* 0x0000000500037c02 */ /* 0x002fe20008000f00 */
[----:B------:R-:W-:Y:S06]  /*2cf0*/  BRA.U UP0, `(.L_x_51) ;  /* 0x0000000100187547 */ /* 0x000fec000b800000 */
.L_x_52:
[----:B------:R-:W-:Y:S05]  /*2d00*/  NANOSLEEP 0x64 ;  /* 0x000000640000795d */ /* 0x000fea0003800000 */
[----:B------:R-:W-:-:S05]  /*2d10*/  UMOV UR5, 0x10 ;  /* 0x0000001000057882 */ /* 0x000fca0000000000 */
[----:B------:R-:W-:Y:S04]  /*2d20*/  DEPBAR.LE SB1, 0x36 ;  /* 0x00009d800000791a */ /* 0x000fe80000000000 */
[----:B------:R-:W1:Y:S02]  /*2d30*/  UTCATOMSWS.FIND_AND_SET.ALIGN UP0, UR5, UR5 ;  /* 0x00000005000575e3 */ /* 0x000e640008000800 */
[----:B-1----:R-:W-:Y:S01]  /*2d40*/  MOV R3, UR5 ;  /* 0x0000000500037c02 */ /* 0x002fe20008000f00 */
[----:B------:R-:W-:Y:S05]  /*2d50*/  BRA.U !UP0, `(.L_x_52) ;  /* 0xfffffffd08e87547 */ /* 0x000fea000b83ffff */
.L_x_51:
[-C--:B------:R-:W-:Y:S02]  /*2d60*/  SHF.L.U32 R2, R2, R3.reuse, RZ ;  /* 0x0000000302027219 */ /* 0x080fe400000006ff */
[----:B------:R-:W-:Y:S01]  /*2d70*/  SHF.L.U32 R0, R0, R3, RZ ;  /* 0x0000000300007219 */ /* 0x000fe200000006ff */
[----:B------:R-:W-:Y:S02]  /*2d80*/  IMAD.SHL.U32 R3, R3, 0x20, RZ ;  /* 0x0000002003037824 */ /* 0x000fe400078e00ff */
[----:B------:R1:W-:Y:S04]  /*2d90*/  ATOMS.OR RZ, [UR4+0x14], R2 ;  /* 0x00001402ffff798c */ /* 0x0003e8000b000004 */
[----:B------:R1:W-:Y:S04]  /*2da0*/  ATOMS.OR RZ, [UR4+0x18], R0 ;  /* 0x00001800ffff798c */ /* 0x0003e8000b000004 */
[----:B------:R1:W-:Y:S01]  /*2db0*/  STS [UR37+0x140], R3 ;  /* 0x00014003ff007988 */ /* 0x0003e20008000825 */
[----:B------:R-:W-:Y:S05]  /*2dc0*/  BRA `(.L_x_50) ;  /* 0x0000000000107947 */ /* 0x000fea0003800000 */
.L_x_49:
[----:B------:R-:W-:Y:S02]  /*2dd0*/  MOV R0, 0xffffffff ;  /* 0xffffffff00007802 */ /* 0x000fe40000000f00 */
[----:B------:R-:W-:-:S03]  /*2de0*/  MOV R2, 0x2e10 ;  /* 0x00002e1000027802 */ /* 0x000fc60000000f00 */
[----:B------:R1:W-:Y:S04]  /*2df0*/  STS [UR37+0x140], R0 ;  /* 0x00014000ff007988 */ /* 0x0003e80008000825 */
[----:B-1-3-5:R-:W-:Y:S05]  /*2e00*/  CALL.REL.NOINC `($__internal_1_$__cuda_sm10x_tcgen05_guardrail_trap_phase_invalid_during_alloc) ;  /* 0x0000006000d47944 */ /* 0x02afea0003c00000 */
.L_x_50:
[----:B------:R-:W-:Y:S05]  /*2e10*/  WARPSYNC.ALL ;  /* 0x0000000000007948 */ /* 0x000fea0003800000 */
[----:B------:R-:W2:Y:S01]  /*2e20*/  S2UR UR5, SR_CgaCtaId ;  /* 0x00000000000579c3 */ /* 0x000ea20000008800 */
[----:B------:R-:W-:Y:S01]  /*2e30*/  UMOV UR4, 0x400 ;  /* 0x0000040000047882 */ /* 0x000fe20000000000 */
[----:B------:R-:W-:-:S06]  /*2e40*/  NOP ;  /* 0x0000000000007918 */ /* 0x000fcc0000000000 */
[----:B------:R-:W-:Y:S06]  /*2e50*/  BAR.ARV 0x6, 0xa0 ;  /* 0x0182800000007b1d */ /* 0x000fec0000002000 */
[----:B------:R-:W4:Y:S01]  /*2e60*/  LDCU UR7, c[0x0][0x38c] ;  /* 0x00007180ff0777ac */ /* 0x000f220008000800 */
[----:B------:R-:W-:Y:S01]  /*2e70*/  IMAD.MOV.U32 R11, RZ, RZ, 0x1 ;  /* 0x00000001ff0b7424 */ /* 0x000fe200078e00ff */
[----:B------:R-:W-:Y:S01]  /*2e80*/  CS2R R8, SRZ ;  /* 0x0000000000087805 */ /* 0x000fe2000001ff00 */
[----:B------:R-:W-:Y:S01]  /*2e90*/  IMAD.MOV.U32 R10, RZ, RZ, RZ ;  /* 0x000000ffff0a7224 */ /* 0x000fe200078e00ff */
[----:B------:R-:W3:Y:S01]  /*2ea0*/  LDCU UR6, c[0x0][0x38c] ;  /* 0x00007180ff0677ac */ /* 0x000ee20008000800 */
[----:B------:R-:W-:Y:S01]  /*2eb0*/  UMOV UR15, URZ ;  /* 0x000000ff000f7c82 */ /* 0x000fe20008000000 */
[----:B------:R-:W-:Y:S01]  /*2ec0*/  UMOV UR14, URZ ;  /* 0x000000ff000e7c82 */ /* 0x000fe20008000000 */
[----:B--2---:R-:W-:Y:S01]  /*2ed0*/  ULEA UR5, UR5, UR4, 0x18 ;  /* 0x0000000405057291 */ /* 0x004fe2000f8ec0ff */
[----:B------:R-:W-:Y:S01]  /*2ee0*/  UMOV UR32, 0x0 ;  /* 0x0000000000207882 */ /* 0x000fe20000000000 */
[----:B------:R-:W-:-:S02]  /*2ef0*/  UMOV UR33, 0x4208910 ;  /* 0x0420891000217882 */ /* 0x000fc40000000000 */
[----:B------:R-:W-:Y:S02]  /*2f00*/  UIADD3 UR9, UPT, UPT, UR5, 0x8800, URZ ;  /* 0x0000880005097890 */ /* 0x000fe4000fffe0ff */
[----:B------:R-:W-:Y:S02]  /*2f10*/  UIADD3 UR10, UPT, UPT, UR5, 0x18800, URZ ;  /* 0x00018800050a7890 */ /* 0x000fe4000fffe0ff */
[----:B----4-:R-:W-:Y:S01]  /*2f20*/  UIADD3 UR7, UPT, UPT, UR7, 0x3f, URZ ;  /* 0x0000003f07077890 */ /* 0x010fe2000fffe0ff */
[----:B-1----:R-:W1:Y:S01]  /*2f30*/  LDS R0, [UR5+0x140] ;  /* 0x00014005ff007984 */ /* 0x002e620008000800 */
[----:B------:R-:W-:Y:S02]  /*2f40*/  USHF.R.U32.HI UR9, URZ, 0x4, UR9 ;  /* 0x00000004ff097899 */ /* 0x000fe40008011609 */
[----:B------:R-:W-:Y:S02]  /*2f50*/  USHF.R.S32.HI UR4, URZ, 0x1f, UR7 ;  /* 0x0000001fff047899 */ /* 0x000fe40008011407 */
[----:B------:R-:W-:-:S02]  /*2f60*/  USHF.R.U32.HI UR10, URZ, 0x4, UR10 ;  /* 0x00000004ff0a7899 */ /* 0x000fc4000801160a */
[----:B------:R-:W-:Y:S02]  /*2f70*/  ULEA.HI UR4, UR4, UR7, URZ, 0x6 ;  /* 0x0000000704047291 */ /* 0x000fe4000f8f30ff */
[----:B------:R-:W-:Y:S02]  /*2f80*/  ULOP3.LUT UR9, UR9, 0x3fff, URZ, 0xc0, !UPT ;  /* 0x00003fff09097892 */ /* 0x000fe4000f8ec0ff */
[----:B------:R-:W-:Y:S02]  /*2f90*/  USHF.R.S32.HI UR4, URZ, 0x6, UR4 ;  /* 0x00000006ff047899 */ /* 0x000fe40008011404 */
[----:B------:R-:W-:Y:S02]  /*2fa0*/  ULOP3.LUT UR10, UR10, 0x3fff, URZ, 0xc0, !UPT ;  /* 0x00003fff0a0a7892 */ /* 0x000fe4000f8ec0ff */
[----:B------:R-:W-:Y:S01]  /*2fb0*/  UISETP.LT.AND UP0, UPT, UR4, 0x1, UPT ;  /* 0x000000010400788c */ /* 0x000fe2000bf01270 */
[----:B------:R-:W-:Y:S01]  /*2fc0*/  UMOV UR30, 0x0 ;  /* 0x00000000001e7882 */ /* 0x000fe20000000000 */
[----:B------:R-:W-:-:S02]  /*2fd0*/  UMOV UR31, 0x4208910 ;  /* 0x04208910001f7882 */ /* 0x000fc40000000000 */
[----:B------:R-:W-:Y:S01]  /*2fe0*/  USEL UR8, UR4, 0x1, !UP0 ;  /* 0x0000000104087887 */ /* 0x000fe2000c000000 */
[----:B------:R-:W-:Y:S01]  /*2ff0*/  UMOV UR28, 0x0 ;  /* 0x00000000001c7882 */ /* 0x000fe20000000000 */
[----:B------:R-:W-:Y:S01]  /*3000*/  UMOV UR29, 0x4208910 ;  /* 0x04208910001d7882 */ /* 0x000fe20000000000 */
[----:B------:R-:W-:Y:S01]  /*3010*/  UMOV UR26, 0x0 ;  /* 0x00000000001a7882 */ /* 0x000fe20000000000 */
[----:B------:R-:W-:Y:S01]  /*3020*/  UMOV UR27, 0x4208910 ;  /* 0x04208910001b7882 */ /* 0x000fe20000000000 */
[----:B------:R-:W-:Y:S01]  /*3030*/  UMOV UR24, 0x0 ;  /* 0x0000000000187882 */ /* 0x000fe20000000000 */
[----:B------:R-:W-:Y:S01]  /*3040*/  UMOV UR25, 0x4208910 ;  /* 0x0420891000197882 */ /* 0x000fe20000000000 */
[----:B------:R-:W-:Y:S01]  /*3050*/  UMOV UR22, 0x0 ;  /* 0x0000000000167882 */ /* 0x000fe20000000000 */
[----:B------:R-:W-:Y:S01]  /*3060*/  UMOV UR23, 0x4208910 ;  /* 0x0420891000177882 */ /* 0x000fe20000000000 */
[----:B------:R-:W-:Y:S02]  /*3070*/  ULOP3.LUT UR9, UR9, 0x2000000, URZ, 0xfc, !UPT ;  /* 0x0200000009097892 */ /* 0x000fe4000f8efcff */
[----:B------:R-:W-:-:S02]  /*3080*/  ULOP3.LUT UR10, UR10, 0x10000, URZ, 0xfc, !UPT ;  /* 0x000100000a0a7892 */ /* 0x000fc4000f8efcff */
[----:B------:R-:W-:Y:S02]  /*3090*/  UIADD3 UR8, UPT, UPT, -UR8, URZ, URZ ;  /* 0x000000ff08087290 */ /* 0x000fe4000fffe1ff */
[----:B---3--:R-:W-:Y:S01]  /*30a0*/  UISETP.GE.AND UP3, UPT, UR6, 0x1, UPT ;  /* 0x000000010600788c */ /* 0x008fe2000bf66270 */
[----:B------:R-:W-:Y:S01]  /*30b0*/  UMOV UR20, 0x0 ;  /* 0x0000000000147882 */ /* 0x000fe20000000000 */
[----:B------:R-:W-:Y:S01]  /*30c0*/  UMOV UR21, 0x4208910 ;  /* 0x0420891000157882 */ /* 0x000fe20000000000 */
[----:B------:R-:W-:Y:S01]  /*30d0*/  UMOV UR18, 0x0 ;  /* 0x0000000000127882 */ /* 0x000fe20000000000 */
[----:B-1----:R-:W-:Y:S01]  /*30e0*/  R2UR UR16, R0 ;  /* 0x00000000001072ca */ /* 0x002fe200000e0000 */
[----:B------:R-:W-:-:S14]  /*30f0*/  UMOV UR19, 0x4208910 ;  /* 0x0420891000137882 */ /* 0x000fdc0000000000 */
.L_x_59:
[----:B------:R-:W-:Y:S02]  /*3100*/  LEA R0, R10, UR5, 0x3 ;  /* 0x000000050a007c11 */ /* 0x000fe4000f8e18ff */
[----:B------:R-:W-:Y:S02]  /*3110*/  SHF.L.U32 R2, R9, 0x1f, RZ ;  /* 0x0000001f09027819 */ /* 0x000fe400000006ff */
[----:B------:R-:W-:Y:S01]  /*3120*/  PLOP3.LUT P0, PT, PT, PT, UP3, 0x80, 0x8 ;  /* 0x000000000008781c */ /* 0x000fe20003f0f038 */
[----:B------:R-:W-:Y:S01]  /*3130*/  VIADD R3, R0, 0xa0 ;  /* 0x000000a000037836 */ /* 0x000fe20000000000 */
[----:B-1----:R-:W1:Y:S02]  /*3140*/  SYNCS.PHASECHK.TRANS64.TRYWAIT P1, [R0+URZ+0x90], R2 ;  /* 0x00009002000075a7 */ /* 0x002e6400080211ff */
[----:B-1-3--:R-:W-:Y:S09]  /*3150*/  @!P1 BRA `(.L_x_53) ;  /* 0x0000005800009947 */ /* 0x00aff20003800000 */
.L_x_146:
[----:B------:R-:W-:Y:S01]  /*3160*/  LEA R4, R10, UR5, 0x4 ;  /* 0x000000050a047c11 */ /* 0x000fe2000f8e20ff */
[----:B------:R-:W-:Y:S01]  /*3170*/  @UP3 ULEA UR7, UR14, UR5, 0x3 ;  /* 0x000000050e073291 */ /* 0x000fe2000f8e18ff */
[----:B------:R-:W-:Y:S01]  /*3180*/  PLOP3.LUT P2, PT, PT, PT, PT, 0x80, 0x8 ;  /* 0x000000000008781c */ /* 0x000fe20003f4f070 */
[----:B------:R-:W-:Y:S01]  /*3190*/  ULEA UR6, UR15, UR5, 0x3 ;  /* 0x000000050f067291 */ /* 0x000fe2000f8e18ff */
[----:B------:R-:W-:Y:S01]  /*31a0*/  PRMT R3, RZ, 0x654, R3 ;  /* 0x00000654ff037816 */ /* 0x000fe20000000003 */
[----:B------:R-:W-:Y:S01]  /*31b0*/  ULEA.HI UR11, UR15, UR15, URZ, 0x1 ;  /* 0x0000000f0f0b7291 */ /* 0x000fe2000f8f08ff */
[----:B------:R-:W2:Y:S01]  /*31c0*/  LDS.128 R4, [R4+0x120] ;  /* 0x0001200004047984 */ /* 0x000ea20000000c00 */
[----:B-1----:R-:W-:Y:S02]  /*31d0*/  @P0 SHF.L.U32 R2, R8, 0x1f, RZ ;  /* 0x0000001f08020819 */ /* 0x002fe400000006ff */
[----:B------:R-:W-:Y:S01]  /*31e0*/  SHF.L.U32 R0, R11, 0x1f, RZ ;  /* 0x0000001f0b007819 */ /* 0x000fe200000006ff */
[----:B------:R-:W-:Y:S01]  /*31f0*/  @!PT LDS RZ, [RZ] ;  /* 0x00000000fffff984 */ /* 0x000fe20000000800 */
[----:B------:R-:W-:Y:S01]  /*3200*/  @!PT LDS RZ, [RZ] ;  /* 0x00000000fffff984 */ /* 0x000fe20000000800 */
[----:B------:R-:W-:Y:S01]  /*3210*/  @!PT LDS RZ, [RZ] ;  /* 0x00000000fffff984 */ /* 0x000fe20000000800 */
[----:B------:R-:W-:Y:S01]  /*3220*/  @!PT LDS RZ, [RZ] ;  /* 0x00000000fffff984 */ /* 0x000fe20000000800 */
[----:B------:R1:W-:Y:S06]  /*3230*/  MEMBAR.ALL.CTA ;  /* 0x0000000000007992 */ /* 0x0003ec0000008000 */
[----:B-1----:R-:W1:Y:S02]  /*3240*/  FENCE.VIEW.ASYNC.S ;  /* 0x00000000000073c6 */ /* 0x002e640000000000 */
[----:B-1----:R1:W-:Y:S01]  /*3250*/  SYNCS.ARRIVE.TRANS64.RED.A1T0 RZ, [R3+URZ], RZ ;  /* 0x000000ff03ff79a7 */ /* 0x0023e200081004ff */
[----:B------:R1:W3:Y:S01]  /*3260*/  @P0 SYNCS.PHASECHK.TRANS64.TRYWAIT P2, [UR7], R2 ;  /* 0x00000002ff0005a7 */ /* 0x0002e20008041107 */
[----:B------:R-:W-:-:S02]  /*3270*/  USHF.L.U32 UR7, UR11, 0x6, URZ ;  /* 0x000000060b077899 */ /* 0x000fc400080006ff */
[----:B------:R-:W-:Y:S01]  /*3280*/  ULOP3.LUT UR11, UR11, 0xffe, URZ, 0xc0, !UPT ;  /* 0x00000ffe0b0b7892 */ /* 0x000fe2000f8ec0ff */
[----:B--2---:R-:W-:Y:S01]  /*3290*/  LOP3.LUT P1, RZ, R6, 0x1, RZ, 0xc0, !PT ;  /* 0x0000000106ff7812 */ /* 0x004fe2000782c0ff */
[----:B------:R-:W-:Y:S02]  /*32a0*/  ULOP3.LUT UR7, UR7, 0xffffff80, URZ, 0xc0, !UPT ;  /* 0xffffff8007077892 */ /* 0x000fe4000f8ec0ff */
[----:B------:R-:W-:Y:S02]  /*32b0*/  UIADD3 UR11, UPT, UPT, -UR11, UR15, URZ ;  /* 0x0000000f0b0b7290 */ /* 0x000fe4000fffe1ff */
[----:B------:R-:W-:-:S04]  /*32c0*/  UIADD3 UR7, UPT, UPT, UR16, UR7, URZ ;  /* 0x0000000710077290 */ /* 0x000fc8000fffe0ff */
[----:B------:R-:W-:Y:S01]  /*32d0*/  ULEA UR7, UR11, UR7, 0x14 ;  /* 0x000000070b077291 */ /* 0x000fe2000f8ea0ff */
[----:B------:R-:W2:Y:S02]  /*32e0*/  SYNCS.PHASECHK.TRANS64.TRYWAIT P0, [UR6+0xd0], R0 ;  /* 0x0000d000ff0075a7 */ /* 0x000ea40008001106 */
[----:B-123--:R-:W-:Y:S09]  /*32f0*/  @!P0 BRA `(.L_x_54) ;  /* 0x0000005400ac8947 */ /* 0x00eff20003800000 */
.L_x_148:
[----:B------:R-:W-:Y:S01]  /*3300*/  IADD3 R10, PT, PT, R10, 0x1, RZ ;  /* 0x000000010a0a7810 */ /* 0x000fe20007ffe0ff */
[----:B------:R-:W-:Y:S06]  /*3310*/  BRA.U !UP3, `(.L_x_55) ;  /* 0x000000050b107547 */ /* 0x000fec000b800000 */
[----:B------:R-:W-:Y:S01]  /*3320*/  UPLOP3.LUT UP4, UPT, UPT, UPT, UPT, 0x40, 0x4 ;  /* 0x000000000004789c */ /* 0x000fe20003f8e870 */
[----:B------:R-:W-:Y:S01]  /*3330*/  UMOV UR13, UR8 ;  /* 0x00000008000d7c82 */ /* 0x000fe20008000000 */
[----:B------:R-:W-:Y:S01]  /*3340*/  UMOV UR12, UR4 ;  /* 0x00000004000c7c82 */ /* 0x000fe20008000000 */
[----:B------:R-:W-:-:S08]  /*3350*/  UMOV UR17, UR14 ;  /* 0x0000000e00117c82 */ /* 0x000fd00008000000 */
.L_x_58:
[----:B------:R-:W-:Y:S02]  /*3360*/  UIADD3 UR13, UPT, UPT, UR13, 0x1, URZ ;  /* 0x000000010d0d7890 */ /* 0x000fe4000fffe0ff */
[----:B--2---:R-:W-:Y:S02]  /*3370*/  ULEA UR11, UR17, UR5, 0x3 ;  /* 0x00000005110b7291 */ /* 0x004fe4000f8e18ff */
[----:B------:R-:W-:Y:S01]  /*3380*/  UISETP.NE.AND UP0, UPT, UR13, URZ, UPT ;  /* 0x000000ff0d00728c */ /* 0x000fe2000bf05270 */
[----:B---3--:R-:W-:Y:S10]  /*3390*/  @P2 BRA `(.L_x_56) ;  /* 0x00000000000c2947 */ /* 0x008ff40003800000 */
[----:B-1----:R-:W-:Y:S04]  /*33a0*/  SHF.L.U32 R2, R8, 0x1f, RZ ;  /* 0x0000001f08027819 */ /* 0x002fe800000006ff */
[----:B------:R-:W1:Y:S02]  /*33b0*/  SYNCS.PHASECHK.TRANS64.TRYWAIT P0, [UR11], R2 ;  /* 0x00000002ff0075a7 */ /* 0x000e64000800110b */
[----:B-1----:R-:W-:Y:S05]  /*33c0*/  @!P0 BRA `(.L_x_57) ;  /* 0x0000005400908947 */ /* 0x002fea0003800000 */
.L_x_56:
[----:B------:R-:W-:Y:S01]  /*33d0*/  UISETP.NE.AND UP1, UPT, UR12, 0x1, UPT ;  /* 0x000000010c00788c */ /* 0x000fe2000bf25270 */
[----:B------:R-:W-:Y:S01]  /*33e0*/  PLOP3.LUT P2, PT, PT, PT, PT, 0x80, 0x8 ;  /* 0x000000000008781c */ /* 0x000fe20003f4f070 */
[----:B------:R-:W-:Y:S02]  /*33f0*/  UIADD3 UR14, UPT, UPT, UR17, 0x1, URZ ;  /* 0x00000001110e7890 */ /* 0x000fe4000fffe0ff */
[----:B------:R-:W-:Y:S02]  /*3400*/  ULEA UR64, UR17, UR10, 0xb ;  /* 0x0000000a11407291 */ /* 0x000fe4000f8e58ff */
[----:B------:R-:W-:Y:S01]  /*3410*/  UISETP.NE.AND UP2, UPT, UR14, 0x4, UPT ;  /* 0x000000040e00788c */ /* 0x000fe2000bf45270 */
[----:B------:R-:W-:Y:S01]  /*3420*/  PLOP3.LUT P0, PT, PT, PT, UP1, 0x80, 0x8 ;  /* 0x000000000008781c */ /* 0x000fe20003f0f018 */
[----:B------:R-:W-:Y:S02]  /*3430*/  ULEA UR62, UR17, UR9, 0xa ;  /* 0x00000009113e7291 */ /* 0x000fe4000f8e50ff */
[----:B------:R-:W-:Y:S02]  /*3440*/  USEL UR35, URZ, 0x1, UP2 ;  /* 0x00000001ff237887 */ /* 0x000fe40009000000 */
[----:B------:R-:W-:Y:S02]  /*3450*/  USEL UR14, UR14, URZ, UP2 ;  /* 0x000000ff0e0e7287 */ /* 0x000fe40009000000 */
[----:B------:R-:W-:Y:S02]  /*3460*/  UIADD3 UR60, UPT, UPT, UR64, 0x2, URZ ;  /* 0x00000002403c7890 */ /* 0x000fe4000fffe0ff */
[----:B------:R-:W-:Y:S01]  /*3470*/  @UP1 ULEA UR34, UR14, UR5, 0x3 ;  /* 0x000000050e221291 */ /* 0x000fe2000f8e18ff */
[----:B------:R-:W-:Y:S01]  /*3480*/  LOP3.LUT R8, R8, UR35, RZ, 0x3c, !PT ;  /* 0x0000002308087c12 */ /* 0x000fe2000f8e3cff */
[----:B------:R-:W-:Y:S02]  /*3490*/  UIADD3 UR58, UPT, UPT, UR62, 0x40, URZ ;  /* 0x000000403e3a7890 */ /* 0x000fe4000fffe0ff */
[----:B------:R-:W-:Y:S01]  /*34a0*/  UIADD3 UR56, UPT, UPT, UR64, 0x4, URZ ;  /* 0x0000000440387890 */ /* 0x000fe2000fffe0ff */
[----:B-1----:R-:W-:Y:S01]  /*34b0*/  @P0 SHF.L.U32 R0, R8, 0x1f, RZ ;  /* 0x0000001f08000819 */ /* 0x002fe200000006ff */
[----:B------:R-:W-:Y:S02]  /*34c0*/  UIADD3 UR54, UPT, UPT, UR62, 0x80, URZ ;  /* 0x000000803e367890 */ /* 0x000fe4000fffe0ff */
[----:B------:R-:W-:Y:S01]  /*34d0*/  UIADD3 UR52, UPT, UPT, UR64, 0x6, URZ ;  /* 0x0000000640347890 */ /* 0x000fe2000fffe0ff */
[----:B------:R2:W3:Y:S01]  /*34e0*/  @P0 SYNCS.PHASECHK.TRANS64.TRYWAIT P2, [UR34], R0 ;  /* 0x00000000ff0005a7 */ /* 0x0004e20008041122 */
[----:B------:R-:W-:Y:S02]  /*34f0*/  UIADD3 UR50, UPT, UPT, UR62, 0xc0, URZ ;  /* 0x000000c03e327890 */ /* 0x000fe4000fffe0ff */
        /* <DEDUP_REMOVED lines=9> */
[----:B------:R-:W-:Y:S01]  /*3590*/  UIADD3 UR12, UPT, UPT, UR12, -0x1, URZ ;  /* 0xffffffff0c0c7890 */ /* 0x000fe2000fffe0ff */
[----:B------:R-:W-:Y:S01]  /*35a0*/  UMOV UR65, 0x40004040 ;  /* 0x4000404000417882 */ /* 0x000fe20000000000 */
[----:B------:R-:W-:Y:S01]  /*35b0*/  UMOV UR63, 0x20004020 ;  /* 0x20004020003f7882 */ /* 0x000fe20000000000 */
[----:B------:R-:W-:Y:S01]  /*35c0*/  UMOV UR61, 0x40004040 ;  /* 0x40004040003d7882 */ /* 0x000fe20000000000 */
[----:B------:R2:W-:Y:S01]  /*35d0*/  UTCHMMA gdesc[UR62], gdesc[UR64], tmem[UR7], tmem[UR32], idesc[UR33], UP4 ;  /* 0x00ff20403e0075ea */ /* 0x0005e2000a000007 */
[----:B------:R-:W-:Y:S01]  /*35e0*/  UPLOP3.LUT UP4, UPT, UPT, UPT, UPT, 0x80, 0x8 ;  /* 0x000000000008789c */ /* 0x000fe20003f8f070 */
[----:B------:R-:W-:Y:S01]  /*35f0*/  UMOV UR59, 0x20004020 ;  /* 0x20004020003b7882 */ /* 0x000fe20000000000 */
[----:B------:R-:W-:Y:S01]  /*3600*/  UMOV UR57, 0x40004040 ;  /* 0x4000404000397882 */ /* 0x000fe20000000000 */
[----:B------:R2:W-:Y:S01]  /*3610*/  UTCHMMA gdesc[UR58], gdesc[UR60], tmem[UR7], tmem[UR30], idesc[UR31], UPT ;  /* 0x00ff1e3c3a0075ea */ /* 0x0005e2000b800007 */
        /* <DEDUP_REMOVED lines=14> */
[----:B------:R-:W-:Y:S01]  /*3700*/  UMOV UR35, 0x20004020 ;  /* 0x2000402000237882 */ /* 0x000fe20000000000 */
[----:B------:R2:W-:Y:S01]  /*3710*/  UTCHMMA gdesc[UR38], gdesc[UR40], tmem[UR7], tmem[UR20], idesc[UR21], UPT ;  /* 0x00ff1428260075ea */ /* 0x0005e2000b800007 */
[----:B------:R2:W-:Y:S01]  /*3720*/  UTCHMMA gdesc[UR34], gdesc[UR36], tmem[UR7], tmem[UR18], idesc[UR19], UPT ;  /* 0x00ff1224220075ea */ /* 0x0005e2000b800007 */
[----:B------:R2:W-:Y:S01]  /*3730*/  UTCBAR [UR11], URZ ;  /* 0x000000ff0b0073e9 */ /* 0x0005e200080000ff */
[----:B------:R-:W-:Y:S01]  /*3740*/  UMOV UR17, UR14 ;  /* 0x0000000e00117c82 */ /* 0x000fe20008000000 */
[----:B------:R-:W-:Y:S05]  /*3750*/  BRA.U UP0, `(.L_x_58) ;  /* 0xfffffffd00007547 */ /* 0x000fea000b83ffff */
.L_x_55:
[----:B------:R-:W-:Y:S01]  /*3760*/  UIADD3 UR15, UPT, UPT, UR15, 0x1, URZ ;  /* 0x000000010f0f7890 */ /* 0x000fe2000fffe0ff */
[C---:B------:R-:W-:Y:S01]  /*3770*/  ISETP.NE.AND P0, PT, R10.reuse, 0x2, PT ;  /* 0x000000020a00780c */ /* 0x040fe20003f05270 */
[----:B--2---:R-:W-:Y:S02]  /*3780*/  UIADD3 UR7, UPT, UPT, UR6, 0xb0, URZ ;  /* 0x000000b006077890 */ /* 0x004fe4000fffe0ff */
[----:B------:R-:W-:Y:S01]  /*3790*/  UISETP.NE.AND UP0, UPT, UR15, 0x4, UPT ;  /* 0x000000040f00788c */ /* 0x000fe2000bf05270 */
[----:B-1----:R-:W-:Y:S02]  /*37a0*/  SEL R0, RZ, 0x1, P0 ;  /* 0x00000001ff007807 */ /* 0x002fe40000000000 */
[----:B------:R-:W-:Y:S01]  /*37b0*/  SEL R10, R10, RZ, P0 ;  /* 0x000000ff0a0a7207 */ /* 0x000fe20000000000 */
[----:B------:R-:W-:Y:S01]  /*37c0*/  USEL UR6, URZ, 0x1, UP0 ;  /* 0x00000001ff067887 */ /* 0x000fe20008000000 */
[----:B------:R-:W-:Y:S01]  /*37d0*/  LOP3.LUT R9, R9, R0, RZ, 0x3c, !PT ;  /* 0x0000000009097212 */ /* 0x000fe200078e3cff */
[----:B------:R-:W-:Y:S01]  /*37e0*/  USEL UR15, UR15, URZ, UP0 ;  /* 0x000000ff0f0f7287 */ /* 0x000fe20008000000 */
[----:B------:R1:W-:Y:S03]  /*37f0*/  UTCBAR [UR7], URZ ;  /* 0x000000ff070073e9 */ /* 0x0003e600080000ff */
[----:B------:R-:W-:Y:S01]  /*3800*/  LOP3.LUT R11, R11, UR6, RZ, 0x3c, !PT ;  /* 0x000000060b0b7c12 */ /* 0x000fe2000f8e3cff */
[----:B------:R-:W-:Y:S07]  /*3810*/  @P1 BRA `(.L_x_59) ;  /* 0xfffffff800381947 */ /* 0x000fee000383ffff */
[----:B------:R-:W2:Y:S01]  /*3820*/  S2UR UR4, SR_CgaCtaId ;  /* 0x00000000000479c3 */ /* 0x000ea20000008800 */
[----:B------:R-:W-:Y:S01]  /*3830*/  ELECT P0, URZ, PT ;  /* 0x0000000000ff782f */ /* 0x000fe20003800000 */
[----:B------:R-:W-:Y:S01]  /*3840*/  IMAD.MOV.U32 R0, RZ, RZ, 0x1 ;  /* 0x00000001ff007424 */ /* 0x000fe200078e00ff */
[----:B------:R-:W-:Y:S01]  /*3850*/  UIADD3 UR5, UPT, UPT, UR5, 0xd0, URZ ;  /* 0x000000d005057890 */ /* 0x000fe2000fffe0ff */
[----:B------:R-:W-:Y:S01]  /*3860*/  SHF.L.U32 R2, R11, 0x1f, RZ ;  /* 0x0000001f0b027819 */ /* 0x000fe200000006ff */
[----:B------:R-:W-:-:S03]  /*3870*/  UMOV UR6, 0x40 ;  /* 0x0000004000067882 */ /* 0x000fc60000000000 */
[----:B------:R-:W-:Y:S01]  /*3880*/  UVIRTCOUNT.DEALLOC.SMPOOL 0x80 ;  /* 0x000000800000784c */ /* 0x000fe20000000000 */
[----:B--2---:R-:W-:Y:S02]  /*3890*/  ULEA UR4, UR4, UR6, 0x18 ;  /* 0x0000000604047291 */ /* 0x004fe4000f8ec0ff */
[----:B------:R-:W-:-:S07]  /*38a0*/  ULEA UR6, UR15, UR5, 0x3 ;  /* 0x000000050f067291 */ /* 0x000fce000f8e18ff */
[----:B------:R2:W-:Y:S02]  /*38b0*/  @P0 STS.U8 [UR4+0x1c], R0 ;  /* 0x00001c00ff000988 */ /* 0x0005e40008000004 */
[----:B------:R-:W4:Y:S02]  /*38c0*/  SYNCS.PHASECHK.TRANS64.TRYWAIT P0, [UR6], R2 ;  /* 0x00000002ff0075a7 */ /* 0x000f240008001106 */
[----:B--2-4-:R-:W-:Y:S05]  /*38d0*/  @!P0 BRA `(.L_x_60) ;  /* 0x0000005000648947 */ /* 0x014fea0003800000 */
.L_x_151:
[----:B-1----:R-:W-:-:S04]  /*38e0*/  UIADD3 UR7, UPT, UPT, UR15, 0x1, URZ ;  /* 0x000000010f077890 */ /* 0x002fc8000fffe0ff */
[----:B------:R-:W-:-:S04]  /*38f0*/  UISETP.NE.AND UP0, UPT, UR7, 0x4, UPT ;  /* 0x000000040700788c */ /* 0x000fc8000bf05270 */
[----:B------:R-:W-:Y:S02]  /*3900*/  USEL UR8, URZ, 0x1, UP0 ;  /* 0x00000001ff087887 */ /* 0x000fe40008000000 */
[----:B------:R-:W-:-:S04]  /*3910*/  USEL UR7, UR7, URZ, UP0 ;  /* 0x000000ff07077287 */ /* 0x000fc80008000000 */
[----:B------:R-:W-:Y:S01]  /*3920*/  ULEA UR6, UR7, UR5, 0x3 ;  /* 0x0000000507067291 */ /* 0x000fe2000f8e18ff */
[----:B--2---:R-:W-:-:S04]  /*3930*/  LOP3.LUT R2, R11, UR8, RZ, 0x3c, !PT ;  /* 0x000000080b027c12 */ /* 0x004fc8000f8e3cff */
[----:B------:R-:W-:-:S04]  /*3940*/  SHF.L.U32 R3, R2, 0x1f, RZ ;  /* 0x0000001f02037819 */ /* 0x000fc800000006ff */
[----:B------:R-:W1:Y:S02]  /*3950*/  SYNCS.PHASECHK.TRANS64.TRYWAIT P0, [UR6], R3 ;  /* 0x00000003ff0075a7 */ /* 0x000e640008001106 */
[----:B-1----:R-:W-:Y:S05]  /*3960*/  @!P0 BRA `(.L_x_61) ;  /* 0x0000005000588947 */ /* 0x002fea0003800000 */
.L_x_153:
        /* <DEDUP_REMOVED lines=9> */
.L_x_155:
[----:B------:R-:W-:-:S04]  /*3a00*/  UIADD3 UR7, UPT, UPT, UR7, 0x1, URZ ;  /* 0x0000000107077890 */ /* 0x000fc8000fffe0ff */
[----:B------:R-:W-:-:S04]  /*3a10*/  UISETP.NE.AND UP0, UPT, UR7, 0x4, UPT ;  /* 0x000000040700788c */ /* 0x000fc8000bf05270 */
[----:B------:R-:W-:Y:S02]  /*3a20*/  USEL UR6, URZ, 0x1, UP0 ;  /* 0x00000001ff067887 */ /* 0x000fe40008000000 */
[----:B------:R-:W-:-:S04]  /*3a30*/  USEL UR7, UR7, URZ, UP0 ;  /* 0x000000ff07077287 */ /* 0x000fc80008000000 */
[----:B------:R-:W-:Y:S01]  /*3a40*/  ULEA UR7, UR7, UR5, 0x3 ;  /* 0x0000000507077291 */ /* 0x000fe2000f8e18ff */
[----:B------:R-:W-:-:S04]  /*3a50*/  LOP3.LUT R2, R2, UR6, RZ, 0x3c, !PT ;  /* 0x0000000602027c12 */ /* 0x000fc8000f8e3cff */
[----:B------:R-:W-:-:S04]  /*3a60*/  SHF.L.U32 R2, R2, 0x1f, RZ ;  /* 0x0000001f02027819 */ /* 0x000fc800000006ff */
[----:B------:R-:W2:Y:S02]  /*3a70*/  SYNCS.PHASECHK.TRANS64.TRYWAIT P0, [UR7], R2 ;  /* 0x00000002ff0075a7 */ /* 0x000ea40008001107 */
[----:B--2---:R-:W-:Y:S05]  /*3a80*/  @!P0 BRA `(.L_x_63) ;  /* 0x0000005000408947 */ /* 0x004fea0003800000 */
.L_x_157:
[----:B------:R-:W-:Y:S01]  /*3a90*/  NOP ;  /* 0x0000000000007918 */ /* 0x000fe20000000000 */
[----:B-1----:R-:W1:Y:S01]  /*3aa0*/  LDS R0, [UR4+0x14] ;  /* 0x00001404ff007984 */ /* 0x002e620008000800 */
[----:B------:R-:W-:Y:S01]  /*3ab0*/  ULOP3.LUT UR6, UR16, 0xffff, URZ, 0xc0, !UPT ;  /* 0x0000ffff10067892 */ /* 0x000fe2000f8ec0ff */
[----:B------:R-:W-:Y:S01]  /*3ac0*/  UMOV UR8, 0xffff ;  /* 0x0000ffff00087882 */ /* 0x000fe20000000000 */
[----:B------:R-:W-:Y:S02]  /*3ad0*/  UMOV UR5, 0x1 ;  /* 0x0000000100057882 */ /* 0x000fe40000000000 */
[----:B------:R-:W-:-:S04]  /*3ae0*/  USHF.R.U32.HI UR6, URZ, 0x5, UR6 ;  /* 0x00000005ff067899 */ /* 0x000fc80008011606 */
[----:B------:R-:W-:Y:S02]  /*3af0*/  USHF.L.U32 UR8, UR8, UR6, URZ ;  /* 0x0000000608087299 */ /* 0x000fe400080006ff */
[----:B------:R-:W-:-:S04]  /*3b00*/  USHF.L.U32 UR5, UR5, UR6, URZ ;  /* 0x0000000605057299 */ /* 0x000fc800080006ff */
[----:B-1----:R-:W-:-:S04]  /*3b10*/  LOP3.LUT R0, R0, UR8, RZ, 0xc0, !PT ;  /* 0x0000000800007c12 */ /* 0x002fc8000f8ec0ff */
[----:B------:R-:W-:-:S13]  /*3b20*/  ISETP.NE.AND P0, PT, R0, UR8, PT ;  /* 0x0000000800007c0c */ /* 0x000fda000bf05270 */
[----:B------:R-:W-:Y:S05]  /*3b30*/  @P0 BRA `(.L_x_64) ;  /* 0x0000000000580947 */ /* 0x000fea0003800000 */
[----:B------:R-:W1:Y:S02]  /*3b40*/  LDS R0, [UR4+0x18] ;  /* 0x00001804ff007984 */ /* 0x000e640008000800 */
[----:B-1----:R-:W-:-:S04]  /*3b50*/  LOP3.LUT R0, R0, UR5, RZ, 0xc0, !PT ;  /* 0x0000000500007c12 */ /* 0x002fc8000f8ec0ff */
[----:B------:R-:W-:-:S13]  /*3b60*/  ISETP.NE.AND P0, PT, R0, UR5, PT ;  /* 0x0000000500007c0c */ /* 0x000fda000bf05270 */
[----:B------:R-:W-:Y:S05]  /*3b70*/  @P0 BRA `(.L_x_65) ;  /* 0x00000000003c0947 */ /* 0x000fea0003800000 */
[----:B------:R-:W1:Y:S01]  /*3b80*/  S2R R2, SR_LANEID ;  /* 0x0000000000027919 */ /* 0x000e620000000000 */
[----:B------:R-:W-:Y:S01]  /*3b90*/  ULOP3.LUT UR8, URZ, UR8, URZ, 0x33, !UPT ;  /* 0x00000008ff087292 */ /* 0x000fe2000f8e33ff */
[----:B------:R-:W-:Y:S02]  /*3ba0*/  VOTEU.ANY UR7, UPT, PT ;  /* 0x0000000000077886 */ /* 0x000fe400038e0100 */
[----:B------:R-:W-:-:S03]  /*3bb0*/  UFLO.U32 UR7, UR7 ;  /* 0x00000007000772bd */ /* 0x000fc600080e0000 */
[----:B------:R-:W-:-:S04]  /*3bc0*/  IMAD.U32 R0, RZ, RZ, UR8 ;  /* 0x00000008ff007e24 */ /* 0x000fc8000f8e00ff */
[----:B------:R2:W4:Y:S02]  /*3bd0*/  REDUX UR6, R0 ;  /* 0x00000000000673c4 */ /* 0x0005240000000000 */
[----:B------:R1:W-:Y:S02]  /*3be0*/  UTCATOMSWS.AND URZ, UR8 ;  /* 0x0000000800ff79e3 */ /* 0x0003e40008000000 */
[----:B-1----:R-:W-:Y:S02]  /*3bf0*/  ISETP.EQ.U32.AND P0, PT, R2, UR7, PT ;  /* 0x0000000702007c0c */ /* 0x002fe4000bf02070 */
[----:B--2---:R-:W-:Y:S02]  /*3c00*/  LOP3.LUT R0, RZ, UR5, RZ, 0x33, !PT ;  /* 0x00000005ff007c12 */ /* 0x004fe4000f8e33ff */
[----:B----4-:R-:W-:Y:S02]  /*3c10*/  MOV R2, UR6 ;  /* 0x0000000600027c02 */ /* 0x010fe40008000f00 */
[----:B------:R-:W1:Y:S07]  /*3c20*/  REDUX UR5, R0 ;  /* 0x00000000000573c4 */ /* 0x000e6e0000000000 */
[----:B------:R2:W-:Y:S01]  /*3c30*/  @P0 ATOMS.AND RZ, [UR4+0x14], R2 ;  /* 0x00001402ffff098c */ /* 0x0005e2000a800004 */
[----:B-1----:R-:W-:-:S05]  /*3c40*/  IMAD.U32 R0, RZ, RZ, UR5 ;  /* 0x00000005ff007e24 */ /* 0x002fca000f8e00ff */
[----:B------:R2:W-:Y:S01]  /*3c50*/  @P0 ATOMS.AND RZ, [UR4+0x18], R0 ;  /* 0x00001800ffff098c */ /* 0x0005e2000a800004 */
[----:B------:R-:W-:Y:S05]  /*3c60*/  BRA `(.L_x_66) ;  /* 0x0000000000147947 */ /* 0x000fea0003800000 */
.L_x_65:
[----:B------:R-:W-:Y:S02]  /*3c70*/  MOV R2, 0x3c90 ;  /* 0x00003c9000027802 */ /* 0x000fe40000000f00 */
[----:B---3-5:R-:W-:Y:S05]  /*3c80*/  CALL.REL.NOINC `($__internal_0_$__cuda_sm10x_tcgen05_guardrail_trap_col_being_dealloced_not_returned_by_alloc) ;  /* 0x0000005400287944 */ /* 0x028fea0003c00000 */
[----:B------:R-:W-:Y:S05]  /*3c90*/  BRA `(.L_x_66) ;  /* 0x0000000000087947 */ /* 0x000fea0003800000 */
.L_x_64:
[----:B------:R-:W-:Y:S02]  /*3ca0*/  MOV R2, 0x3cc0 ;  /* 0x00003cc000027802 */ /* 0x000fe40000000f00 */
[----:B---3-5:R-:W-:Y:S05]  /*3cb0*/  CALL.REL.NOINC `($__internal_2_$__cuda_sm10x_tcgen05_guardrail_trap_unallocated_columns_being_dealloced) ;  /* 0x0000005400347944 */ /* 0x028fea0003c00000 */
.L_x_66:
[----:B------:R-:W-:Y:S01]  /*3cc0*/  NOP ;  /* 0x0000000000007918 */ /* 0x000fe20000000000 */
[----:B------:R-:W-:Y:S05]  /*3cd0*/  EXIT ;  /* 0x000000000000794d */ /* 0x000fea0003800000 */
.L_x_48:
[----:B------:R-:W-:-:S09]  /*3ce0*/  UISETP.NE.OR UP2, UPT, UR8, 0x3, !UP2 ;  /* 0x000000030800788c */ /* 0x000fd2000d745670 */
[----:B------:R-:W-:Y:S05]  /*3cf0*/  BRA.U UP2, `(.L_x_67) ;  /* 0x0000001102047547 */ /* 0x000fea000b800000 */
[----:B------:R-:W1:Y:S01]  /*3d00*/  LDC R0, c[0x0][0xb30] ;  /* 0x0002cc00ff007b82 */ /* 0x000e620000000800 */
[----:B------:R-:W2:Y:S01]  /*3d10*/  LDCU.64 UR8, c[0x0][0x888] ;  /* 0x00011100ff0877ac */ /* 0x000ea20008000a00 */
[----:B------:R-:W-:Y:S01]  /*3d20*/  IMAD.MOV.U32 R30, RZ, RZ, 0x1 ;  /* 0x00000001ff1e7424 */ /* 0x000fe200078e00ff */
[----:B------:R-:W-:Y:S01]  /*3d30*/  CS2R R28, SRZ ;  /* 0x00000000001c7805 */ /* 0x000fe2000001ff00 */
[----:B------:R-:W-:Y:S01]  /*3d40*/  IMAD.MOV.U32 R25, RZ, RZ, 0x2000 ;  /* 0x00002000ff197424 */ /* 0x000fe200078e00ff */
[----:B------:R-:W4:Y:S03]  /*3d50*/  LDCU.64 UR4, c[0x0][0x890] ;  /* 0x00011200ff0477ac */ /* 0x000f260008000a00 */
[----:B------:R-:W3:Y:S01]  /*3d60*/  LDC R24, c[0x0][0x370] ;  /* 0x0000dc00ff187b82 */ /* 0x000ee20000000800 */
[----:B------:R-:W-:Y:S01]  /*3d70*/  UMOV UR7, 0x400 ;  /* 0x0000040000077882 */ /* 0x000fe20000000000 */
[----:B------:R-:W-:-:S02]  /*3d80*/  UPLOP3.LUT UP1, UPT, UPT, UPT, UPT, 0x40, 0x4 ;  /* 0x000000000004789c */ /* 0x000fc40003f2e870 */
[----:B------:R-:W-:-:S04]  /*3d90*/  ULEA UR7, UR37, UR7, 0x18 ;  /* 0x0000000725077291 */ /* 0x000fc8000f8ec0ff */
[----:B------:R-:W3:Y:S01]  /*3da0*/  LDC R3, c[0x0][0xb0c] ;  /* 0x0002c300ff037b82 */ /* 0x000ee20000000800 */
[----:B------:R-:W-:Y:S02]  /*3db0*/  UIADD3 UR13, UPT, UPT, UR7, 0x58, URZ ;  /* 0x00000058070d7890 */ /* 0x000fe4000fffe0ff */
[----:B--2---:R-:W-:Y:S02]  /*3dc0*/  UISETP.NE.U32.AND UP2, UPT, UR8, URZ, UPT ;  /* 0x000000ff0800728c */ /* 0x004fe4000bf45070 */
[----:B------:R-:W-:Y:S02]  /*3dd0*/  UIADD3 UR33, UPT, UPT, UR7, 0x40, URZ ;  /* 0x0000004007217890 */ /* 0x000fe4000fffe0ff */
[----:B----4-:R-:W-:Y:S01]  /*3de0*/  UISETP.NE.U32.AND UP3, UPT, UR4, URZ, UPT ;  /* 0x000000ff0400728c */ /* 0x010fe2000bf65070 */
[----:B------:R-:W2:Y:S01]  /*3df0*/  LDC R18, c[0x0][0xb20] ;  /* 0x0002c800ff127b82 */ /* 0x000ea20000000800 */
[----:B-1----:R-:W-:Y:S01]  /*3e00*/  ISETP.NE.AND P1, PT, R0, 0x1, PT ;  /* 0x000000010000780c */ /* 0x002fe20003f25270 */
[----:B------:R-:W-:-:S02]  /*3e10*/  UISETP.NE.AND.EX UP2, UPT, UR9, URZ, UPT, UP2 ;  /* 0x000000ff0900728c */ /* 0x000fc4000bf45320 */
[----:B------:R-:W-:Y:S02]  /*3e20*/  UIADD3 UR25, UPT, UPT, UR7, 0x48, URZ ;  /* 0x0000004807197890 */ /* 0x000fe4000fffe0ff */
[----:B------:R-:W-:Y:S02]  /*3e30*/  UIADD3 UR17, UPT, UPT, UR7, 0x50, URZ ;  /* 0x0000005007117890 */ /* 0x000fe4000fffe0ff */
[----:B-----5:R-:W1:Y:S01]  /*3e40*/  LDC.64 R32, c[0x0][0x348] ;  /* 0x0000d200ff207b82 */ /* 0x020e620000000a00 */
[----:B------:R-:W-:Y:S02]  /*3e50*/  UPRMT UR13, UR37, 0x654, UR13 ;  /* 0x00000654250d7896 */ /* 0x000fe4000800000d */
[----:B------:R-:W-:-:S05]  /*3e60*/  UISETP.NE.AND.EX UP3, UPT, UR5, URZ, UPT, UP3 ;  /* 0x000000ff0500728c */ /* 0x000fca000bf65330 */
[----:B------:R-:W4:Y:S08]  /*3e70*/  LDC.64 R16, c[0x0][0xb10] ;  /* 0x0002c400ff107b82 */ /* 0x000f300000000a00 */
[----:B------:R-:W1:Y:S08]  /*3e80*/  LDC.64 R6, c[0x0][0xb18] ;  /* 0x0002c600ff067b82 */ /* 0x000e700000000a00 */
[----:B------:R-:W1:Y:S08]  /*3e90*/  LDC.64 R4, c[0x0][0xb28] ;  /* 0x0002ca00ff047b82 */ /* 0x000e700000000a00 */
[----:B--23--:R-:W1:Y:S02]  /*3ea0*/  LDC R19, c[0x0][0x374] ;  /* 0x0000dd00ff137b82 */ /* 0x00ce640000000800 */
.L_x_78:
[C---:B------:R-:W-:Y:S02]  /*3eb0*/  LEA R0, R29.reuse, UR7, 0x3 ;  /* 0x000000071d007c11 */ /* 0x040fe4000f8e18ff */
[----:B------:R-:W-:Y:S02]  /*3ec0*/  SHF.L.U32 R2, R28, 0x1f, RZ ;  /* 0x0000001f1c027819 */ /* 0x000fe400000006ff */
[----:B------:R-:W-:Y:S02]  /*3ed0*/  LEA R20, R29, UR7, 0x4 ;  /* 0x000000071d147c11 */ /* 0x000fe4000f8e20ff */
[----:B--2---:R-:W2:Y:S02]  /*3ee0*/  SYNCS.PHASECHK.TRANS64.TRYWAIT P0, [R0+URZ+0x90], R2 ;  /* 0x00009002000075a7 */ /* 0x004ea400080011ff */
[----:B--2---:R-:W-:Y:S05]  /*3ef0*/  @!P0 BRA `(.L_x_68) ;  /* 0x0000004c003c8947 */ /* 0x004fea0003800000 */
.L_x_158:
[----:B------:R-:W-:Y:S01]  /*3f00*/  ISETP.GE.AND P0, PT, R26, 0x1, PT ;  /* 0x000000011a00780c */ /* 0x000fe20003f06270 */
[----:B------:R-:W3:Y:S01]  /*3f10*/  LDS.128 R20, [R20+0x120] ;  /* 0x0001200014147984 */ /* 0x000ee20000000c00 */
[----:B--2---:R-:W-:Y:S01]  /*3f20*/  VIADD R0, R0, 0xa0 ;  /* 0x000000a000007836 */ /* 0x004fe20000000000 */
[----:B------:R-:W-:Y:S01]  /*3f30*/  @!PT LDS RZ, [RZ] ;  /* 0x00000000fffff984 */ /* 0x000fe20000000800 */
[----:B------:R-:W-:Y:S01]  /*3f40*/  @!PT LDS RZ, [RZ] ;  /* 0x00000000fffff984 */ /* 0x000fe20000000800 */
[----:B------:R-:W-:Y:S01]  /*3f50*/  @!PT LDS RZ, [RZ] ;  /* 0x00000000fffff984 */ /* 0x000fe20000000800 */
[----:B------:R-:W-:Y:S01]  /*3f60*/  @!PT LDS RZ, [RZ] ;  /* 0x00000000fffff984 */ /* 0x000fe20000000800 */
[----:B------:R2:W-:Y:S06]  /*3f70*/  MEMBAR.ALL.CTA ;  /* 0x0000000000007992 */ /* 0x0005ec0000008000 */
[----:B--2---:R-:W2:Y:S01]  /*3f80*/  FENCE.VIEW.ASYNC.S ;  /* 0x00000000000073c6 */ /* 0x004ea20000000000 */
[----:B------:R-:W-:Y:S04]  /*3f90*/  PRMT R0, RZ, 0x654, R0 ;  /* 0x00000654ff007816 */ /* 0x000fe80000000000 */
[----:B--2---:R2:W-:Y:S01]  /*3fa0*/  SYNCS.ARRIVE.TRANS64.RED.A1T0 RZ, [R0+URZ], RZ ;  /* 0x000000ff00ff79a7 */ /* 0x0045e200081004ff */
[----:B---3--:R-:W-:Y:S11]  /*3fb0*/  LOP3.LUT P3, RZ, R22, 0x1, RZ, 0xc0, !PT ;  /* 0x0000000116ff7812 */ /* 0x008ff6000786c0ff */
[----:B------:R-:W-:Y:S02]  /*3fc0*/  @!UPT UIADD3 URZ, UPT, UPT, URZ, URZ, URZ ;  /* 0x000000fffffff290 */ /* 0x000fe4000fffe0ff */
[----:B------:R-:W-:Y:S02]  /*3fd0*/  @P3 MOV R11, R20 ;  /* 0x00000014000b3202 */ /* 0x000fe40000000f00 */
[----:B------:R-:W-:Y:S01]  /*3fe0*/  @P3 LOP3.LUT R10, R21, 0xffff, RZ, 0xc0, !PT ;  /* 0x0000ffff150a3812 */ /* 0x000fe200078ec0ff */
[----:B--2---:R-:W-:Y:S06]  /*3ff0*/  @!P0 BRA `(.L_x_69) ;  /* 0x0000000000a48947 */ /* 0x004fec0003800000 */
[-C--:B-1----:R-:W-:Y:S01]  /*4000*/  IMAD.HI.U32 R0, R19, R7.reuse, RZ ;  /* 0x0000000713007227 */ /* 0x082fe200078e00ff */
[----:B------:R-:W-:Y:S02]  /*4010*/  ISETP.NE.AND P0, PT, R6, 0x1, PT ;  /* 0x000000010600780c */ /* 0x000fe40003f05270 */
[----:B------:R-:W-:Y:S01]  /*4020*/  ISETP.NE.AND P2, PT, R26, 0x1, PT ;  /* 0x000000011a00780c */ /* 0x000fe20003f45270 */
[----:B----4-:R-:W-:Y:S01]  /*4030*/  IMAD.HI.U32 R9, R24, R16, RZ ;  /* 0x0000001018097227 */ /* 0x010fe200078e00ff */
[----:B------:R-:W-:Y:S02]  /*4040*/  SHF.R.U32.HI R0, RZ, R18, R0 ;  /* 0x00000012ff007219 */ /* 0x000fe40000011600 */
[----:B------:R-:W-:Y:S01]  /*4050*/  ISETP.NE.AND P4, PT, R3, 0x1, PT ;  /* 0x000000010300780c */ /* 0x000fe20003f85270 */
[----:B------:R-:W-:Y:S01]  /*4060*/  IMAD.HI.U32 R13, R10, R7, RZ ;  /* 0x000000070a0d7227 */ /* 0x000fe200078e00ff */
[----:B------:R-:W-:Y:S02]  /*4070*/  SHF.R.U32.HI R9, RZ, R17, R9 ;  /* 0x00000011ff097219 */ /* 0x000fe40000011609 */
[----:B------:R-:W-:Y:S01]  /*4080*/  SEL R0, R19, R0, !P0 ;  /* 0x0000000013007207 */ /* 0x000fe20004000000 */
[----:B------:R-:W-:Y:S01]  /*4090*/  IMAD.HI.U32 R12, R11, R16, RZ ;  /* 0x000000100b0c7227 */ /* 0x000fe200078e00ff */
[----:B------:R-:W-:Y:S03]  /*40a0*/  SEL R9, R24, R9, !P4 ;  /* 0x0000000918097207 */ /* 0x000fe60006000000 */
[-C--:B------:R-:W-:Y:S01]  /*40b0*/  IMAD.HI.U32 R8, R0, R4.reuse, RZ ;  /* 0x0000000400087227 */ /* 0x080fe200078e00ff */
[----:B------:R-:W-:Y:S03]  /*40c0*/  SHF.R.U32.HI R12, RZ, R17, R12 ;  /* 0x00000011ff0c7219 */ /* 0x000fe6000001160c */
[----:B------:R-:W-:Y:S01]  /*40d0*/  IMAD.HI.U32 R2, R9, R4, RZ ;  /* 0x0000000409027227 */ /* 0x000fe200078e00ff */
[-C--:B------:R-:W-:Y:S02]  /*40e0*/  @P2 SHF.R.U32.HI R0, RZ, R5.reuse, R8 ;  /* 0x00000005ff002219 */ /* 0x080fe40000011608 */
[----:B------:R-:W-:Y:S02]  /*40f0*/  SHF.R.U32.HI R8, RZ, R18, R13 ;  /* 0x00000012ff087219 */ /* 0x000fe4000001160d */
[----:B------:R-:W-:Y:S01]  /*4100*/  @P2 SHF.R.U32.HI R9, RZ, R5, R2 ;  /* 0x00000005ff092219 */ /* 0x000fe20000011602 */
[----:B------:R-:W-:Y:S01]  /*4110*/  IMAD R0, R26, R0, RZ ;  /* 0x000000001a007224 */ /* 0x000fe200078e02ff */
[----:B------:R-:W-:Y:S02]  /*4120*/  SEL R8, R10, R8, !P0 ;  /* 0x000000080a087207 */ /* 0x000fe40004000000 */
[----:B------:R-:W-:Y:S01]  /*4130*/  SEL R2, R11, R12, !P4 ;  /* 0x0000000c0b027207 */ /* 0x000fe20006000000 */
[----:B------:R-:W-:Y:S01]  /*4140*/  IMAD R12, R26, R9, RZ ;  /* 0x000000091a0c7224 */ /* 0x000fe200078e02ff */
[C---:B------:R-:W-:Y:S01]  /*4150*/  ISETP.GE.AND P0, PT, R8.reuse, R0, PT ;  /* 0x000000000800720c */ /* 0x040fe20003f06270 */
[----:B------:R-:W-:Y:S03]  /*4160*/  IMAD.HI.U32 R0, R8, R4, RZ ;  /* 0x0000000408007227 */ /* 0x000fe600078e00ff */
[----:B------:R-:W-:Y:S02]  /*4170*/  ISETP.GE.OR P0, PT, R2, R12, P0 ;  /* 0x0000000c0200720c */ /* 0x000fe40000706670 */
[-C--:B------:R-:W-:Y:S04]  /*4180*/  SHF.R.U32.HI R0, RZ, R5.reuse, R0 ;  /* 0x00000005ff007219 */ /* 0x080fe80000011600 */
[----:B------:R-:W-:Y:S05]  /*4190*/  SEL R13, R8, R0, !P2 ;  /* 0x00000000080d7207 */ /* 0x000fea0005000000 */
[----:B------:R-:W-:Y:S02]  /*41a0*/  IMAD.MOV R12, RZ, RZ, -R13 ;  /* 0x000000ffff0c7224 */ /* 0x000fe400078e0a0d */
[----:B------:R-:W-:Y:S04]  /*41b0*/  @!P0 IMAD.HI.U32 R0, R2, R4, RZ ;  /* 0x0000000402008227 */ /* 0x000fe800078e00ff */
[----:B------:R-:W-:Y:S01]  /*41c0*/  IMAD R12, R26, R12, R8 ;  /* 0x0000000c1a0c7224 */ /* 0x000fe200078e0208 */
[----:B------:R-:W-:Y:S04]  /*41d0*/  @!P0 SHF.R.U32.HI R0, RZ, R5, R0 ;  /* 0x00000005ff008219 */ /* 0x000fe80000011600 */
[----:B------:R-:W-:Y:S04]  /*41e0*/  @!P0 SEL R0, R2, R0, !P2 ;  /* 0x0000000002008207 */ /* 0x000fe80005000000 */
[----:B------:R-:W-:Y:S01]  /*41f0*/  @!P0 IADD3 R13, PT, PT, R13, -R0, RZ ;  /* 0x800000000d0d8210 */ /* 0x000fe20007ffe0ff */
[----:B------:R-:W-:Y:S01]  /*4200*/  @!P0 IMAD R0, R9, R12, R0 ;  /* 0x0000000c09008224 */ /* 0x000fe200078e0200 */
[----:B------:R-:W-:Y:S01]  /*4210*/  IADD3 R9, PT, PT, -R8, RZ, RZ ;  /* 0x000000ff08097210 */ /* 0x000fe20007ffe1ff */
[--C-:B------:R-:W-:Y:S02]  /*4220*/  IMAD.MOV R12, RZ, RZ, -R2.reuse ;  /* 0x000000ffff0c7224 */ /* 0x100fe400078e0a02 */
[----:B------:R-:W-:Y:S02]  /*4230*/  @!P0 IMAD R8, R13, R26, R2 ;  /* 0x0000001a0d088224 */ /* 0x000fe400078e0202 */
[----:B------:R-:W-:Y:S02]  /*4240*/  @!P0 IMAD.MOV.U32 R2, RZ, RZ, R0 ;  /* 0x000000ffff028224 */ /* 0x000fe400078e0000 */
[----:B------:R-:W-:Y:S02]  /*4250*/  IMAD R11, R3, R12, R11 ;  /* 0x0000000c030b7224 */ /* 0x000fe400078e020b */
[----:B------:R-:W-:Y:S02]  /*4260*/  IMAD R10, R6, R9, R10 ;  /* 0x00000009060a7224 */ /* 0x000fe400078e020a */
[----:B------:R-:W-:Y:S02]  /*4270*/  IMAD R11, R2, R3, R11 ;  /* 0x00000003020b7224 */ /* 0x000fe400078e020b */
[----:B------:R-:W-:Y:S02]  /*4280*/  IMAD R10, R8, R6, R10 ;  /* 0x00000006080a7224 */ /* 0x000fe400078e020a */
.L_x_69:
[----:B------:R-:W-:Y:S05]  /*4290*/  BRA.U UP1, `(.L_x_70) ;  /* 0x0000000101107547 */ /* 0x000fea000b800000 */
[----:B------:R-:W-:Y:S04]  /*42a0*/  MOV R2, UR6 ;  /* 0x0000000600027c02 */ /* 0x000fe80008000f00 */
[----:B------:R-:W-:Y:S04]  /*42b0*/  SHF.L.U32 R2, R2, 0x1f, RZ ;  /* 0x0000001f02027819 */ /* 0x000fe800000006ff */
[----:B------:R-:W2:Y:S02]  /*42c0*/  SYNCS.PHASECHK.TRANS64.TRYWAIT P0, [UR7+0x88], R2 ;  /* 0x00008802ff0075a7 */ /* 0x000ea40008001107 */
[----:B--2---:R-:W-:Y:S05]  /*42d0*/  @!P0 BRA `(.L_x_71) ;  /* 0x0000004800588947 */ /* 0x004fea0003800000 */
.L_x_70:
[----:B------:R-:W-:Y:S02]  /*42e0*/  R2UR UR35, R15 ;  /* 0x000000000f2372ca */ /* 0x000fe400000e0000 */
[----:B------:R-:W-:Y:S02]  /*42f0*/  R2UR UR34, R14 ;  /* 0x000000000e2272ca */ /* 0x000fe400000e0000 */
[----:B------:R-:W-:Y:S02]  /*4300*/  ISETP.NE.U32.AND P2, PT, RZ, UR4, PT ;  /* 0x00000004ff007c0c */ /* 0x000fe4000bf45070 */
[----:B------:R-:W-:Y:S02]  /*4310*/  SHF.L.U32 R14, R30, 0x1f, RZ ;  /* 0x0000001f1e0e7819 */ /* 0x000fe400000006ff */
[----:B------:R-:W-:Y:S05]  /*4320*/  ISETP.NE.AND.EX P2, PT, RZ, UR5, PT, P2 ;  /* 0x00000005ff007c0c */ /* 0x000fea000bf45320 */
[----:B------:R-:W-:Y:S02]  /*4330*/  USHF.L.U32 UR35, UR35, 0x6, URZ ;  /* 0x0000000623237899 */ /* 0x000fe400080006ff */
[----:B------:R-:W-:Y:S01]  /*4340*/  USHF.L.U32 UR34, UR34, 0x7, URZ ;  /* 0x0000000722227899 */ /* 0x000fe200080006ff */
[----:B------:R-:W-:Y:S11]  /*4350*/  BRA.U !UP3, `(.L_x_72) ;  /* 0x000000010b347547 */ /* 0x000ff6000b800000 */
[----:B------:R-:W-:Y:S01]  /*4360*/  UPLOP3.LUT UP0, UPT, UPT, UPT, UP2, 0x80, 0x8 ;  /* 0x000000000008789c */ /* 0x000fe20003f0f020 */
[----:B--2---:R-:W-:Y:S02]  /*4370*/  HFMA2 R0, -RZ, RZ, 0, 5.9604644775390625e-08 ;  /* 0x00000001ff007431 */ /* 0x004fe400000001ff */
[----:B------:R-:W-:Y:S03]  /*4380*/  IMAD.MOV.U32 R64, RZ, RZ, 0x1 ;  /* 0x00000001ff407424 */ /* 0x000fe600078e00ff */
[----:B------:R-:W-:Y:S05]  /*4390*/  PLOP3.LUT P0, PT, PT, PT, UP0, 0x80, 0x8 ;  /* 0x000000000008781c */ /* 0x000fea0003f0f008 */
[----:B------:R-:W2:Y:S01]  /*43a0*/  @UP0 LDCU.64 UR10, c[0x0][0x888] ;  /* 0x00011100ff0a07ac */ /* 0x000ea20008000a00 */
[----:B------:R-:W-:Y:S07]  /*43b0*/  @UP0 UIMAD UR8, UR36, UR4, URZ ;  /* 0x00000004240802a4 */ /* 0x000fee000f8e02ff */
[----:B------:R-:W-:Y:S01]  /*43c0*/  @!P0 PRMT R64, R0, 0x7610, R64 ;  /* 0x0000761000408816 */ /* 0x000fe20000000040 */
[----:B--2---:R-:W-:Y:S03]  /*43d0*/  @UP0 UIMAD.WIDE UR10, UR8, 0x4, UR10 ;  /* 0x00000004080a08a5 */ /* 0x004fe6000f8e020a */
[----:B------:R-:W2:Y:S03]  /*43e0*/  @!UP0 LDCU UR8, c[0x0][0x880] ;  /* 0x00011000ff0887ac */ /* 0x000ea60008000800 */
[----:B------:R-:W-:Y:S01]  /*43f0*/  IMAD.U32 R8, RZ, RZ, UR10 ;  /* 0x0000000aff087e24 */ /* 0x000fe2000f8e00ff */
[----:B------:R-:W-:Y:S05]  /*4400*/  MOV R9, UR11 ;  /* 0x0000000b00097c02 */ /* 0x000fea0008000f00 */
[----:B------:R3:W5:Y:S02]  /*4410*/  @P0 LDG.E R35, desc[UR46][R8.64] ;  /* 0x0000002e08230981 */ /* 0x000764000c1e1900 */
[----:B--23--:R-:W-:Y:S07]  /*4420*/  @!P0 IMAD.U32 R35, RZ, RZ, UR8 ;  /* 0x00000008ff238e24 */ /* 0x00cfee000f8e00ff */
.L_x_72:
[----:B-----5:R-:W-:Y:S01]  /*4430*/  @!P2 FSETP.EQ.AND P0, PT, R35, RZ, PT ;  /* 0x000000ff2300a20b */ /* 0x020fe20003f02000 */
[----:B------:R-:W-:Y:S01]  /*4440*/  @!UPT UIADD3 URZ, UPT, UPT, URZ, URZ, URZ ;  /* 0x000000fffffff290 */ /* 0x000fe2000fffe0ff */
[----:B------:R-:W-:Y:S11]  /*4450*/  @!P2 BRA `(.L_x_73) ;  /* 0x000000000014a947 */ /* 0x000ff60003800000 */
[----:B------:R-:W-:Y:S02]  /*4460*/  LOP3.LUT P2, RZ, R64, 0xff, RZ, 0xc0, !PT ;  /* 0x000000ff40ff7812 */ /* 0x000fe4000784c0ff */
[----:B------:R-:W-:Y:S04]  /*4470*/  PLOP3.LUT P0, PT, PT, PT, UP0, 0x80, 0x8 ;  /* 0x000000000008781c */ /* 0x000fe80003f0f008 */
[----:B------:R-:W-:Y:S07]  /*4480*/  PLOP3.LUT P0, PT, P0, PT, PT, 0x8, 0x80 ;  /* 0x000000000080781c */ /* 0x000fee000070e170 */
[----:B------:R-:W-:Y:S11]  /*4490*/  @P2 FSETP.EQ.AND P0, PT, R35, RZ, PT ;  /* 0x000000ff2300220b */ /* 0x000ff60003f02000 */
[----:B------:R-:W-:Y:S02]  /*44a0*/  @!UPT UIADD3 URZ, UPT, UPT, URZ, URZ, URZ ;  /* 0x000000fffffff290 */ /* 0x000fe4000fffe0ff */
.L_x_73:
[----:B------:R-:W3:Y:S01]  /*44b0*/  SYNCS.PHASECHK.TRANS64.TRYWAIT P2, [UR7+0x60], R14 ;  /* 0x0000600eff0075a7 */ /* 0x000ee20008041107 */
[----:B------:R-:W-:Y:S04]  /*44c0*/  ELECT P4, URZ, PT ;  /* 0x0000000000ff782f */ /* 0x000fe80003880000 */
[----:B------:R-:W-:Y:S11]  /*44d0*/  PLOP3.LUT P4, PT, P0, P4, PT, 0xf2, 0x2f ;  /* 0x00000000002f781c */ /* 0x000ff60000789e72 */
[----:B------:R-:W-:Y:S02]  /*44e0*/  @!UPT UIADD3 URZ, UPT, UPT, URZ, URZ, URZ ;  /* 0x000000fffffff290 */ /* 0x000fe4000fffe0ff */
[----:B-1----:R-:W-:Y:S05]  /*44f0*/  @!P4 IADD3 R8, P0, PT, R32, 0x580, RZ ;  /* 0x000005802008c810 */ /* 0x002fea0007f1e0ff */
[----:B--2---:R-:W-:Y:S01]  /*4500*/  @!P4 IMAD.X R2, RZ, RZ, R33, P0 ;  /* 0x000000ffff02c224 */ /* 0x004fe200000e0621 */
[----:B---3--:R-:W-:Y:S07]  /*4510*/  @!P2 BRA `(.L_x_74) ;  /* 0x0000004400e0a947 */ /* 0x008fee0003800000 */
.L_x_161:
[----:B------:R-:W-:Y:S01]  /*4520*/  @!P4 R2UR UR8, R2 ;  /* 0x000000000208c2ca */ /* 0x000fe200000e0000 */
[----:B------:R-:W-:Y:S01]  /*4530*/  VOTEU.ALL UP1, P4 ;  /* 0x0000000000ff7886 */ /* 0x000fe20002020000 */
[----:B------:R-:W-:Y:S01]  /*4540*/  @!P4 R2UR UR9, R8 ;  /* 0x000000000809c2ca */ /* 0x000fe200000e0000 */
[----:B-1----:R-:W-:Y:S01]  /*4550*/  @!P4 IMAD.MOV.U32 R0, RZ, RZ, 0x2000 ;  /* 0x00002000ff00c424 */ /* 0x002fe200078e00ff */
[----:B------:R-:W-:Y:S01]  /*4560*/  UMOV UR10, 0x0 ;  /* 0x00000000000a7882 */ /* 0x000fe20000000000 */
[----:B------:R-:W-:Y:S01]  /*4570*/  UMOV UR11, 0x10000000 ;  /* 0x10000000000b7882 */ /* 0x000fe20000000000 */
[----:B------:R-:W-:Y:S01]  /*4580*/  @!UP1 UIADD3 UR32, UPT, UPT, UR7, 0x400, URZ ;  /* 0x0000040007209890 */ /* 0x000fe2000fffe0ff */
[----:B------:R-:W-:Y:S06]  /*4590*/  VOTEU.ALL UP1, P4 ;  /* 0x0000000000ff7886 */ /* 0x000fec0002020000 */
[----:B------:R-:W-:Y:S01]  /*45a0*/  IMAD.U32 R9, RZ, RZ, UR8 ;  /* 0x00000008ff097e24 */ /* 0x000fe2000f8e00ff */
[----:B------:R-:W-:Y:S01]  /*45b0*/  UPRMT UR8, UR37, 0x654, UR33 ;  /* 0x0000065425087896 */ /* 0x000fe20008000021 */
[----:B------:R-:W-:Y:S03]  /*45c0*/  IMAD.U32 R8, RZ, RZ, UR9 ;  /* 0x00000009ff087e24 */ /* 0x000fe6000f8e00ff */
[----:B------:R-:W-:Y:S02]  /*45d0*/  @!P4 R2UR UR15, R9 ;  /* 0x00000000090fc2ca */ /* 0x000fe400000e0000 */
[----:B------:R-:W-:Y:S02]  /*45e0*/  @!P4 R2UR UR14, R8 ;  /* 0x00000000080ec2ca */ /* 0x000fe400000e0000 */
[----:B------:R-:W-:Y:S05]  /*45f0*/  @!P4 IADD3 R8, P0, PT, R32, 0x580, RZ ;  /* 0x000005802008c810 */ /* 0x000fea0007f1e0ff */
[----:B------:R-:W-:Y:S06]  /*4600*/  @!P4 IMAD.X R2, RZ, RZ, R33, P0 ;  /* 0x000000ffff02c224 */ /* 0x000fec00000e0621 */
[----:B------:R1:W-:Y:S01]  /*4610*/  @!UP1 UTMALDG.3D [UR32], [UR14], desc[UR10] ;  /* 0x00000a200e0095b4 */ /* 0x0003e20008011000 */
[----:B------:R1:W-:Y:S01]  /*4620*/  @!P4 SYNCS.ARRIVE.TRANS64.RED.A0TR RZ, [UR7+0x40], R0 ;  /* 0x00004000ffffc9a7 */ /* 0x0003e20008300407 */
[----:B------:R-:W-:Y:S01]  /*4630*/  SYNCS.ARRIVE.TRANS64.RED.A1T0 RZ, [UR8], RZ ;  /* 0x000000ffffff79a7 */ /* 0x000fe20008100408 */
[----:B------:R-:W2:Y:S02]  /*4640*/  SYNCS.PHASECHK.TRANS64.TRYWAIT P2, [UR7+0x68], R14 ;  /* 0x0000680eff0075a7 */ /* 0x000ea40008041107 */
[----:B-12---:R-:W-:Y:S05]  /*4650*/  @!P2 BRA `(.L_x_75) ;  /* 0x0000004400a8a947 */ /* 0x006fea0003800000 */
.L_x_163:
[----:B------:R-:W-:Y:S01]  /*4660*/  @!P4 R2UR UR8, R2 ;  /* 0x000000000208c2ca */ /* 0x000fe200000e0000 */
[----:B------:R-:W-:Y:S01]  /*4670*/  VOTEU.ALL UP1, P4 ;  /* 0x0000000000ff7886 */ /* 0x000fe20002020000 */
[----:B------:R-:W-:Y:S01]  /*4680*/  @!P4 R2UR UR9, R8 ;  /* 0x000000000809c2ca */ /* 0x000fe200000e0000 */
[----:B-1----:R-:W-:Y:S01]  /*4690*/  @!P4 IMAD.MOV.U32 R0, RZ, RZ, 0x2000 ;  /* 0x00002000ff00c424 */ /* 0x002fe200078e00ff */
[----:B------:R-:W-:Y:S01]  /*46a0*/  UMOV UR10, 0x0 ;  /* 0x00000000000a7882 */ /* 0x000fe20000000000 */
[----:B------:R-:W-:Y:S01]  /*46b0*/  UMOV UR11, 0x10000000 ;  /* 0x10000000000b7882 */ /* 0x000fe20000000000 */
[----:B------:R-:W-:Y:S02]  /*46c0*/  @!UP1 UIADD3 UR26, UPT, UPT, UR34, 0x20, URZ ;  /* 0x00000020221a9890 */ /* 0x000fe4000fffe0ff */
[----:B------:R-:W-:Y:S01]  /*46d0*/  @!UP1 UIADD3 UR24, UPT, UPT, UR7, 0x2400, URZ ;  /* 0x0000240007189890 */ /* 0x000fe2000fffe0ff */
[----:B------:R-:W-:Y:S01]  /*46e0*/  VOTEU.ALL UP1, P4 ;  /* 0x0000000000ff7886 */ /* 0x000fe20002020000 */
[----:B------:R-:W-:Y:S01]  /*46f0*/  UMOV UR27, UR35 ;  /* 0x00000023001b7c82 */ /* 0x000fe20008000000 */
[----:B------:R-:W-:Y:S02]  /*4700*/  UMOV UR28, UR36 ;  /* 0x00000024001c7c82 */ /* 0x000fe40008000000 */
        /* <DEDUP_REMOVED lines=12> */
.L_x_165:
[----:B------:R-:W2:Y:S01]  /*47d0*/  LDC.64 R12, c[0x0][0xb18] ;  /* 0x0002c600ff0c7b82 */ /* 0x000ea20000000a00 */
[----:B------:R-:W-:Y:S01]  /*47e0*/  @!P4 R2UR UR8, R2 ;  /* 0x000000000208c2ca */ /* 0x000fe200000e0000 */
[----:B------:R-:W-:Y:S01]  /*47f0*/  VOTEU.ALL UP1, P4 ;  /* 0x0000000000ff7886 */ /* 0x000fe20002020000 */
[----:B------:R-:W-:Y:S01]  /*4800*/  @!P4 R2UR UR9, R8 ;  /* 0x000000000809c2ca */ /* 0x000fe200000e0000 */
[----:B-1----:R-:W-:Y:S01]  /*4810*/  @!P4 IMAD.MOV.U32 R0, RZ, RZ, 0x2000 ;  /* 0x00002000ff00c424 */ /* 0x002fe200078e00ff */
[----:B------:R-:W-:Y:S03]  /*4820*/  UMOV UR10, 0x0 ;  /* 0x00000000000a7882 */ /* 0x000fe60000000000 */
[----:B------:R-:W1:Y:S01]  /*4830*/  @!P1 LDC R2, c[0x0][0xb0c] ;  /* 0x0002c300ff029b82 */ /* 0x000e620000000800 */
[----:B------:R-:W-:Y:S01]  /*4840*/  @!UP1 UIADD3 UR18, UPT, UPT, UR34, 0x40, URZ ;  /* 0x0000004022129890 */ /* 0x000fe2000fffe0ff */
[----:B------:R-:W-:Y:S01]  /*4850*/  @P3 SHF.R.U32.HI R27, RZ, 0x10, R21 ;  /* 0x00000010ff1b3819 */ /* 0x000fe20000011615 */
[----:B------:R-:W-:Y:S01]  /*4860*/  @!UP1 UIADD3 UR16, UPT, UPT, UR7, 0x4400, URZ ;  /* 0x0000440007109890 */ /* 0x000fe2000fffe0ff */
[----:B------:R-:W-:Y:S01]  /*4870*/  VIADD R29, R29, 0x1 ;  /* 0x000000011d1d7836 */ /* 0x000fe20000000000 */
[----:B------:R-:W-:Y:S01]  /*4880*/  VOTEU.ALL UP1, P4 ;  /* 0x0000000000ff7886 */ /* 0x000fe20002020000 */
[----:B------:R-:W-:Y:S01]  /*4890*/  UMOV UR11, 0x10000000 ;  /* 0x10000000000b7882 */ /* 0x000fe20000000000 */
[----:B------:R-:W-:Y:S01]  /*48a0*/  UMOV UR19, UR35 ;  /* 0x0000002300137c82 */ /* 0x000fe20008000000 */
[----:B------:R-:W-:Y:S01]  /*48b0*/  IMAD.U32 R9, RZ, RZ, UR8 ;  /* 0x00000008ff097e24 */ /* 0x000fe2000f8e00ff */
[----:B------:R-:W-:Y:S01]  /*48c0*/  UMOV UR20, UR36 ;  /* 0x0000002400147c82 */ /* 0x000fe20008000000 */
[----:B------:R-:W-:Y:S01]  /*48d0*/  IMAD.U32 R8, RZ, RZ, UR9 ;  /* 0x00000009ff087e24 */ /* 0x000fe2000f8e00ff */
[----:B------:R-:W-:Y:S02]  /*48e0*/  UPRMT UR8, UR37, 0x654, UR17 ;  /* 0x0000065425087896 */ /* 0x000fe40008000011 */
[----:B------:R-:W-:Y:S02]  /*48f0*/  @!P4 R2UR UR15, R9 ;  /* 0x00000000090fc2ca */ /* 0x000fe400000e0000 */
[----:B------:R-:W-:Y:S02]  /*4900*/  @!P4 R2UR UR14, R8 ;  /* 0x00000000080ec2ca */ /* 0x000fe400000e0000 */
[----:B------:R-:W3:Y:S11]  /*4910*/  LDC.64 R8, c[0x0][0xb10] ;  /* 0x0002c400ff087b82 */ /* 0x000ef60000000a00 */
[----:B------:R1:W-:Y:S01]  /*4920*/  @!UP1 UTMALDG.3D [UR16], [UR14], desc[UR10] ;  /* 0x00000a100e0095b4 */ /* 0x0003e20008011000 */
[----:B------:R5:W-:Y:S01]  /*4930*/  @!P4 SYNCS.ARRIVE.TRANS64.RED.A0TR RZ, [UR7+0x50], R0 ;  /* 0x00005000ffffc9a7 */ /* 0x000be20008300407 */
[C---:B---3--:R-:W-:Y:S01]  /*4940*/  @!P1 IMAD.HI.U32 R8, R11.reuse, R8, RZ ;  /* 0x000000080b089227 */ /* 0x048fe200078e00ff */
[----:B--2---:R-:W-:Y:S02]  /*4950*/  @!P1 ISETP.NE.AND P0, PT, R12, 0x1, PT ;  /* 0x000000010c00980c */ /* 0x004fe40003f05270 */
[----:B-1----:R-:W-:Y:S01]  /*4960*/  @!P1 ISETP.NE.AND P2, PT, R2, 0x1, PT ;  /* 0x000000010200980c */ /* 0x002fe20003f45270 */
[----:B------:R-:W-:Y:S01]  /*4970*/  SYNCS.ARRIVE.TRANS64.RED.A1T0 RZ, [UR8], RZ ;  /* 0x000000ffffff79a7 */ /* 0x000fe20008100408 */
[C---:B------:R-:W-:Y:S01]  /*4980*/  @!P1 IMAD.HI.U32 R13, R10.reuse, R13, RZ ;  /* 0x0000000d0a0d9227 */ /* 0x040fe200078e00ff */
[----:B------:R-:W-:Y:S04]  /*4990*/  @!P1 SHF.R.U32.HI R8, RZ, R9, R8 ;  /* 0x00000009ff089219 */ /* 0x000fe80000011608 */
[----:B------:R-:W-:Y:S01]  /*49a0*/  @!P1 SEL R8, R11, R8, !P2 ;  /* 0x000000080b089207 */ /* 0x000fe20005000000 */
[----:B------:R-:W1:Y:S01]  /*49b0*/  SYNCS.PHASECHK.TRANS64.TRYWAIT P5, [UR7+0x78], R14 ;  /* 0x0000780eff0075a7 */ /* 0x000e6200080a1107 */
[----:B-----5:R-:W2:Y:S02]  /*49c0*/  @!P1 LDC R0, c[0x0][0xb20] ;  /* 0x0002c800ff009b82 */ /* 0x020ea40000000800 */
[----:B--2---:R-:W-:Y:S04]  /*49d0*/  @!P1 SHF.R.U32.HI R0, RZ, R0, R13 ;  /* 0x00000000ff009219 */ /* 0x004fe8000001160d */
[----:B------:R-:W-:Y:S05]  /*49e0*/  @!P1 SEL R9, R10, R0, !P0 ;  /* 0x000000000a099207 */ /* 0x000fea0004000000 */
[----:B------:R-:W-:Y:S02]  /*49f0*/  @!P1 IMAD.IADD R0, R9, 0x1, -R8 ;  /* 0x0000000109009824 */ /* 0x000fe400078e0a08 */
[----:B------:R-:W-:Y:S02]  /*4a00*/  @!P1 IMAD.IADD R8, R8, 0x1, -R9 ;  /* 0x0000000108089824 */ /* 0x000fe400078e0a09 */
[----:B------:R-:W-:Y:S02]  /*4a10*/  @!P1 IMAD R11, R0, R2, R11 ;  /* 0x00000002000b9224 */ /* 0x000fe400078e020b */
[----:B------:R-:W-:Y:S01]  /*4a20*/  @!P1 IMAD R10, R8, R12, R10 ;  /* 0x0000000c080a9224 */ /* 0x000fe200078e020a */
[----:B-1----:R-:W-:Y:S06]  /*4a30*/  @!P5 BRA `(.L_x_77) ;  /* 0x0000004000e0d947 */ /* 0x002fec0003800000 */
.L_x_167:
[----:B------:R-:W-:Y:S01]  /*4a40*/  @!P4 IADD3 R2, P0, PT, R32, 0x580, RZ ;  /* 0x000005802002c810 */ /* 0x000fe20007f1e0ff */
[----:B------:R-:W-:Y:S01]  /*4a50*/  VOTEU.ALL UP1, P4 ;  /* 0x0000000000ff7886 */ /* 0x000fe20002020000 */
[----:B------:R-:W-:Y:S01]  /*4a60*/  UMOV UR18, 0x0 ;  /* 0x0000000000127882 */ /* 0x000fe20000000000 */
[----:B------:R-:W-:Y:S01]  /*4a70*/  UMOV UR19, 0x10000000 ;  /* 0x1000000000137882 */ /* 0x000fe20000000000 */
[----:B------:R-:W-:Y:S01]  /*4a80*/  @!P4 R2UR UR9, R2 ;  /* 0x000000000209c2ca */ /* 0x000fe200000e0000 */
[----:B-1----:R-:W-:Y:S01]  /*4a90*/  @!P4 IMAD.X R0, RZ, RZ, R33, P0 ;  /* 0x000000ffff00c224 */ /* 0x002fe200000e0621 */
[----:B------:R-:W-:Y:S01]  /*4aa0*/  @!UP1 UIADD3 UR10, UPT, UPT, UR34, 0x60, URZ ;  /* 0x00000060220a9890 */ /* 0x000fe2000fffe0ff */
[----:B------:R-:W-:Y:S01]  /*4ab0*/  ISETP.NE.AND P0, PT, R29, 0x2, PT ;  /* 0x000000021d00780c */ /* 0x000fe20003f05270 */
[----:B------:R-:W-:Y:S01]  /*4ac0*/  UMOV UR11, UR35 ;  /* 0x00000023000b7c82 */ /* 0x000fe20008000000 */
[----:B------:R-:W-:Y:S01]  /*4ad0*/  UMOV UR12, UR36 ;  /* 0x00000024000c7c82 */ /* 0x000fe20008000000 */
[----:B------:R-:W-:Y:S01]  /*4ae0*/  @!P4 R2UR UR8, R0 ;  /* 0x000000000008c2ca */ /* 0x000fe200000e0000 */
[----:B------:R-:W-:Y:S01]  /*4af0*/  IMAD.IADD R14, R10, 0x1, R62 ;  /* 0x000000010a0e7824 */ /* 0x000fe200078e023e */
[----:B------:R-:W-:Y:S01]  /*4b00*/  @P3 R2UR UR36, R27 ;  /* 0x000000001b2432ca */ /* 0x000fe200000e0000 */
[----:B------:R-:W-:Y:S01]  /*4b10*/  IMAD.IADD R15, R11, 0x1, R63 ;  /* 0x000000010b0f7824 */ /* 0x000fe200078e023f */
[----:B------:R-:W-:Y:S02]  /*4b20*/  SEL R0, RZ, 0x1, P0 ;  /* 0x00000001ff007807 */ /* 0x000fe40000000000 */
[----:B------:R-:W-:Y:S01]  /*4b30*/  LOP3.LUT R30, R30, 0x1, RZ, 0x3c, !PT ;  /* 0x000000011e1e7812 */ /* 0x000fe200078e3cff */
[----:B------:R-:W-:Y:S01]  /*4b40*/  IMAD.U32 R8, RZ, RZ, UR9 ;  /* 0x00000009ff087e24 */ /* 0x000fe2000f8e00ff */
[----:B------:R-:W-:Y:S01]  /*4b50*/  @!UP1 UIADD3 UR9, UPT, UPT, UR7, 0x58, URZ ;  /* 0x0000005807099890 */ /* 0x000fe2000fffe0ff */
[----:B------:R-:W-:Y:S02]  /*4b60*/  LOP3.LUT R28, R28, R0, RZ, 0x3c, !PT ;  /* 0x000000001c1c7212 */ /* 0x000fe400078e3cff */
[----:B------:R-:W-:Y:S02]  /*4b70*/  SEL R29, R29, RZ, P0 ;  /* 0x000000ff1d1d7207 */ /* 0x000fe40000000000 */
[----:B------:R-:W-:Y:S01]  /*4b80*/  IMAD.U32 R9, RZ, RZ, UR8 ;  /* 0x00000008ff097e24 */ /* 0x000fe2000f8e00ff */
[----:B------:R-:W-:Y:S01]  /*4b90*/  @!P4 R2UR UR14, R8 ;  /* 0x00000000080ec2ca */ /* 0x000fe200000e0000 */
[----:B------:R-:W-:Y:S01]  /*4ba0*/  @!UP1 UIADD3 UR8, UPT, UPT, UR7, 0x6400, URZ ;  /* 0x0000640007089890 */ /* 0x000fe2000fffe0ff */
[----:B------:R-:W-:Y:S02]  /*4bb0*/  VOTEU.ALL UP1, P4 ;  /* 0x0000000000ff7886 */ /* 0x000fe40002020000 */
[----:B------:R-:W-:Y:S11]  /*4bc0*/  @!P4 R2UR UR15, R9 ;  /* 0x00000000090fc2ca */ /* 0x000ff600000e0000 */
[----:B------:R-:W-:Y:S02]  /*4bd0*/  @!UPT UIADD3 URZ, UPT, UPT, URZ, URZ, URZ ;  /* 0x000000fffffff290 */ /* 0x000fe4000fffe0ff */
[----:B------:R2:W-:Y:S01]  /*4be0*/  @!UP1 UTMALDG.3D [UR8], [UR14], desc[UR18] ;  /* 0x000012080e0095b4 */ /* 0x0005e20008011000 */
[----:B------:R2:W-:Y:S01]  /*4bf0*/  @!P4 SYNCS.ARRIVE.TRANS64.RED.A0TR RZ, [UR7+0x58], R25 ;  /* 0x00005819ffffc9a7 */ /* 0x0005e20008300407 */
[----:B------:R-:W-:Y:S01]  /*4c00*/  UPLOP3.LUT UP1, UPT, UPT, UPT, UPT, 0x80, 0x8 ;  /* 0x000000000008789c */ /* 0x000fe20003f2f070 */
[----:B------:R-:W-:Y:S01]  /*4c10*/  SYNCS.ARRIVE.TRANS64.RED.A1T0 RZ, [UR13], RZ ;  /* 0x000000ffffff79a7 */ /* 0x000fe2000810040d */
[----:B------:R-:W-:Y:S09]  /*4c20*/  @P3 BRA `(.L_x_78) ;  /* 0xfffffff000a03947 */ /* 0x000ff2000383ffff */
[----:B------:R-:W-:-:S04]  /*4c30*/  SHF.L.U32 R2, R30, 0x1f, RZ ;  /* 0x0000001f1e027819 */ /* 0x000fc800000006ff */
[----:B------:R-:W1:Y:S02]  /*4c40*/  SYNCS.PHASECHK.TRANS64.TRYWAIT P0, [UR7+0x60], R2 ;  /* 0x00006002ff0075a7 */ /* 0x000e640008001107 */
[----:B-1----:R-:W-:Y:S05]  /*4c50*/  @!P0 BRA `(.L_x_79) ;  /* 0x0000004000708947 */ /* 0x002fea0003800000 */
.L_x_169:
[----:B------:R-:W3:Y:S02]  /*4c60*/  SYNCS.PHASECHK.TRANS64.TRYWAIT P0, [UR7+0x68], R2 ;  /* 0x00006802ff0075a7 */ /* 0x000ee40008001107 */
[----:B---3--:R-:W-:Y:S05]  /*4c70*/  @!P0 BRA `(.L_x_80) ;  /* 0x0000004000808947 */ /* 0x008fea0003800000 */
.L_x_171:
[----:B------:R-:W3:Y:S02]  /*4c80*/  SYNCS.PHASECHK.TRANS64.TRYWAIT P0, [UR7+0x70], R2 ;  /* 0x00007002ff0075a7 */ /* 0x000ee40008001107 */
[----:B---3--:R-:W-:Y:S05]  /*4c90*/  @!P0 BRA `(.L_x_81) ;  /* 0x0000004000908947 */ /* 0x008fea0003800000 */
.L_x_173:
[----:B-1----:R-:W-:-:S07]  /*4ca0*/  MOV R0, UR7 ;  /* 0x0000000700007c02 */ /* 0x002fce0008000f00 */
.L_x_82:
[----:B-1----:R-:W-:-:S04]  /*4cb0*/  SHF.L.U32 R2, R30, 0x1f, RZ ;  /* 0x0000001f1e027819 */ /* 0x002fc800000006ff */
[----:B------:R1:W3:Y:S03]  /*4cc0*/  SYNCS.PHASECHK.TRANS64.TRYWAIT P0, [R0+URZ+0x78], R2 ;  /* 0x00007802000075a7 */ /* 0x0002e600080011ff */
[----:B---3--:R-:W-:Y:S05]  /*4cd0*/  @!P0 NANOSLEEP.SYNCS 0x989680 ;  /* 0x009896800000895d */ /* 0x008fea0003900000 */
[----:B------:R-:W3:Y:S02]  /*4ce0*/  @!P0 SYNCS.PHASECHK.TRANS64 P0, [R0+URZ+0x78], R2 ;  /* 0x00007802000085a7 */ /* 0x000ee400080010ff */
[----:B--23--:R-:W-:Y:S05]  /*4cf0*/  @P0 EXIT ;  /* 0x000000000000094d */ /* 0x00cfea0003800000 */
[----:B------:R-:W-:Y:S05]  /*4d00*/  BRA `(.L_x_82) ;  /* 0xfffffffc00e87947 */ /* 0x000fea000383ffff */
.L_x_67:
[----:B------:R-:W-:-:S06]  /*4d10*/  UISETP.GE.AND UP1, UPT, UR8, 0x4, UPT ;  /* 0x000000040800788c */ /* 0x000fcc000bf26270 */
[----:B------:R-:W-:-:S13]  /*4d20*/  PLOP3.LUT P0, PT, PT, PT, UP1, 0x80, 0x8 ;  /* 0x000000000008781c */ /* 0x000fda0003f0f018 */
[----:B------:R-:W-:Y:S05]  /*4d30*/  @!P0 EXIT ;  /* 0x000000000000894d */ /* 0x000fea0003800000 */
[----:B------:R-:W-:Y:S01]  /*4d40*/  BAR.SYNC.DEFER_BLOCKING 0x6, 0xa0 ;  /* 0x0182800000007b1d */ /* 0x000fe20000010000 */
[C---:B------:R-:W-:Y:S01]  /*4d50*/  IMAD.SHL.U32 R4, R77.reuse, 0x20, RZ ;  /* 0x000000204d047824 */ /* 0x040fe200078e00ff */
[C---:B------:R-:W-:Y:S01]  /*4d60*/  R2P PR, R77.reuse, 0x6 ;  /* 0x000000064d007804 */ /* 0x040fe20000000000 */
[C---:B------:R-:W-:Y:S01]  /*4d70*/  IMAD.SHL.U32 R68, R77.reuse, 0x4, RZ ;  /* 0x000000044d447824 */ /* 0x040fe200078e00ff */
[----:B------:R-:W-:Y:S01]  /*4d80*/  CS2R R72, SRZ ;  /* 0x0000000000487805 */ /* 0x000fe2000001ff00 */
[C---:B------:R-:W-:Y:S01]  /*4d90*/  IMAD.U32 R32, R77.reuse, 0x10000, RZ ;  /* 0x000100004d207824 */ /* 0x040fe200078e00ff */
[----:B------:R-:W-:Y:S02]  /*4da0*/  UMOV UR48, 0x400 ;  /* 0x0000040000307882 */ /* 0x000fe40000000000 */
[----:B------:R-:W1:Y:S01]  /*4db0*/  LDC R67, c[0x0][0x370] ;  /* 0x0000dc00ff437b82 */ /* 0x000e620000000800 */
[----:B------:R-:W-:Y:S01]  /*4dc0*/  ULEA UR48, UR37, UR48, 0x18 ;  /* 0x0000003025307291 */ /* 0x000fe2000f8ec0ff */
[C---:B------:R-:W-:Y:S01]  /*4dd0*/  LOP3.LUT R3, R4.reuse, 0xe0, RZ, 0xc0, !PT ;  /* 0x000000e004037812 */ /* 0x040fe200078ec0ff */
[----:B------:R-:W-:Y:S01]  /*4de0*/  IMAD.SHL.U32 R2, R77, 0x10, RZ ;  /* 0x000000104d027824 */ /* 0x000fe200078e00ff */
[----:B------:R-:W-:Y:S01]  /*4df0*/  LOP3.LUT R4, R4, 0x100, RZ, 0xc0, !PT ;  /* 0x0000010004047812 */ /* 0x000fe200078ec0ff */
[----:B------:R-:W-:Y:S01]  /*4e00*/  UIADD3 UR4, UPT, UPT, UR48, 0x400, URZ ;  /* 0x0000040030047890 */ /* 0x000fe2000fffe0ff */
[----:B------:R-:W-:Y:S01]  /*4e10*/  LOP3.LUT R68, R3, 0x1c, R68, 0xf8, !PT ;  /* 0x0000001c03447812 */ /* 0x000fe200078ef844 */
[----:B------:R-:W-:Y:S01]  /*4e20*/  IMAD.MOV.U32 R76, RZ, RZ, 0x10 ;  /* 0x00000010ff4c7424 */ /* 0x000fe200078e00ff */
[----:B------:R-:W2:Y:S01]  /*4e30*/  LDC R28, c[0x0][0xb0c] ;  /* 0x0002c300ff1c7b82 */ /* 0x000ea20000000800 */
[----:B------:R-:W-:Y:S01]  /*4e40*/  SHF.R.U32.HI R3, RZ, 0x2, R77 ;  /* 0x00000002ff037819 */ /* 0x000fe2000001164d */
[----:B------:R-:W-:Y:S01]  /*4e50*/  IMAD.MOV.U32 R75, RZ, RZ, 0x20 ;  /* 0x00000020ff4b7424 */ /* 0x000fe200078e00ff */
[----:B------:R-:W-:Y:S01]  /*4e60*/  LOP3.LUT R32, R32, 0x600000, RZ, 0xc0, !PT ;  /* 0x0060000020207812 */ /* 0x000fe200078ec0ff */
[----:B------:R-:W-:Y:S01]  /*4e70*/  IMAD.MOV.U32 R74, RZ, RZ, 0x1 ;  /* 0x00000001ff4a7424 */ /* 0x000fe200078e00ff */
[----:B------:R-:W-:Y:S01]  /*4e80*/  LOP3.LUT R2, R4, 0x600, R2, 0xf8, !PT ;  /* 0x0000060004027812 */ /* 0x000fe200078ef802 */
[----:B------:R-:W-:Y:S01]  /*4e90*/  IMAD.MOV.U32 R31, RZ, RZ, RZ ;  /* 0x000000ffff1f7224 */ /* 0x000fe200078e00ff */
[----:B------:R-:W-:Y:S01]  /*4ea0*/  LOP3.LUT R68, R68, 0x4, R3, 0x78, !PT ;  /* 0x0000000444447812 */ /* 0x000fe200078e7803 */
[----:B------:R-:W4:Y:S01]  /*4eb0*/  LDC R65, c[0x0][0xb20] ;  /* 0x0002c800ff417b82 */ /* 0x000f220000000800 */
[----:B------:R-:W3:Y:S01]  /*4ec0*/  LDS R0, [UR48+0x140] ;  /* 0x00014030ff007984 */ /* 0x000ee20008000800 */
[----:B------:R-:W-:Y:S01]  /*4ed0*/  LOP3.LUT R77, R77, 0x60, RZ, 0xc0, !PT ;  /* 0x000000604d4d7812 */ /* 0x000fe200078ec0ff */
[----:B------:R-:W-:Y:S01]  /*4ee0*/  IMAD.MOV.U32 R80, RZ, RZ, RZ ;  /* 0x000000ffff507224 */ /* 0x000fe200078e00ff */
[----:B------:R-:W-:Y:S01]  /*4ef0*/  LOP3.LUT R68, R2, R68, RZ, 0xfc, !PT ;  /* 0x0000004402447212 */ /* 0x000fe200078efcff */
[----:B------:R-:W-:Y:S01]  /*4f00*/  IMAD.U32 R70, RZ, RZ, UR4 ;  /* 0x00000004ff467e24 */ /* 0x000fe2000f8e00ff */
[----:B------:R-:W-:Y:S01]  /*4f10*/  SEL R76, R76, 0xfffffff0, !P2 ;  /* 0xfffffff04c4c7807 */ /* 0x000fe20005000000 */
[----:B------:R-:W1:Y:S01]  /*4f20*/  LDCU.64 UR52, c[0x0][0x348] ;  /* 0x00006900ff3477ac */ /* 0x000e620008000a00 */
[----:B------:R-:W1:Y:S01]  /*4f30*/  LDC R27, c[0x0][0xb30] ;  /* 0x0002cc00ff1b7b82 */ /* 0x000e620000000800 */
[----:B------:R-:W-:Y:S01]  /*4f40*/  SEL R75, R75, 0xffffffe0, !P1 ;  /* 0xffffffe04b4b7807 */ /* 0x000fe20004800000 */
[----:B------:R-:W1:Y:S01]  /*4f50*/  LDCU.64 UR38, c[0x0][0x888] ;  /* 0x00011100ff2677ac */ /* 0x000e620008000a00 */
[----:B------:R-:W1:Y:S05]  /*4f60*/  LDCU.64 UR44, c[0x0][0x890] ;  /* 0x00011200ff2c77ac */ /* 0x000e6a0008000a00 */
[----:B------:R-:W1:Y:S01]  /*4f70*/  LDC.64 R60, c[0x0][0xb10] ;  /* 0x0002c400ff3c7b82 */ /* 0x000e620000000a00 */
[----:B------:R-:W-:Y:S01]  /*4f80*/  UMOV UR49, URZ ;  /* 0x000000ff00317c82 */ /* 0x000fe20008000000 */
[----:B------:R-:W-:-:S06]  /*4f90*/  UMOV UR51, URZ ;  /* 0x000000ff00337c82 */ /* 0x000fcc0008000000 */
[----:B------:R-:W1:Y:S08]  /*4fa0*/  LDC.64 R24, c[0x0][0xb18] ;  /* 0x0002c600ff187b82 */ /* 0x000e700000000a00 */
[----:B------:R-:W1:Y:S08]  /*4fb0*/  LDC.64 R22, c[0x0][0xb28] ;  /* 0x0002ca00ff167b82 */ /* 0x000e700000000a00 */
[----:B------:R-:W1:Y:S01]  /*4fc0*/  LDC.64 R58, c[0x0][0x8b0] ;  /* 0x00022c00ff3a7b82 */ /* 0x000e620000000a00 */
[----:B---3--:R-:W-:-:S07]  /*4fd0*/  IMAD.IADD R32, R0, 0x1, R32 ;  /* 0x0000000100207824 */ /* 0x008fce00078e0220 */
[----:B------:R-:W3:Y:S08]  /*4fe0*/  LDC.64 R56, c[0x0][0x8a8] ;  /* 0x00022a00ff387b82 */ /* 0x000ef00000000a00 */
[----:B--2-4-:R-:W1:Y:S02]  /*4ff0*/  LDC R66, c[0x0][0x374] ;  /* 0x0000dd00ff427b82 */ /* 0x014e640000000800 */
.L_x_126:
[----:B------:R-:W-:Y:S02]  /*5000*/  LEA R0, R80, UR48, 0x3 ;  /* 0x0000003050007c11 */ /* 0x000fe4000f8e18ff */
[----:B------:R-:W-:Y:S02]  /*5010*/  SHF.L.U32 R2, R72, 0x1f, RZ ;  /* 0x0000001f48027819 */ /* 0x000fe400000006ff */
[----:B------:R-:W-:Y:S02]  /*5020*/  LEA R16, R80, UR48, 0x4 ;  /* 0x0000003050107c11 */ /* 0x000fe4000f8e20ff */
[----:B------:R-:W2:Y:S02]  /*5030*/  SYNCS.PHASECHK.TRANS64.TRYWAIT P0, [R0+URZ+0x90], R2 ;  /* 0x00009002000075a7 */ /* 0x000ea400080011ff */
[----:B--2---:R-:W-:Y:S05]  /*5040*/  @!P0 BRA `(.L_x_83) ;  /* 0x0000003c00bc8947 */ /* 0x004fea0003800000 */
.L_x_174:
[----:B------:R-:W4:Y:S01]  /*5050*/  LDC.64 R10, c[0x0][0xb10] ;  /* 0x0002c400ff0a7b82 */ /* 0x000f220000000a00 */
[----:B------:R-:W3:Y:S01]  /*5060*/  LDS.128 R16, [R16+0x120] ;  /* 0x0001200010107984 */ /* 0x000ee20000000c00 */
[----:B-1----:R-:W-:Y:S01]  /*5070*/  ISETP.NE.AND P1, PT, R27, 0x1, PT ;  /* 0x000000011b00780c */ /* 0x002fe20003f25270 */
[----:B--2---:R-:W-:Y:S01]  /*5080*/  VIADD R0, R0, 0xa0 ;  /* 0x000000a000007836 */ /* 0x004fe20000000000 */
[----:B------:R-:W-:Y:S04]  /*5090*/  ISETP.GE.AND P0, PT, R26, 0x1, PT ;  /* 0x000000011a00780c */ /* 0x000fe80003f06270 */
[----:B------:R-:W1:Y:S01]  /*50a0*/  LDC.64 R8, c[0x0][0xb18] ;  /* 0x0002c600ff087b82 */ /* 0x000e620000000a00 */
[----:B------:R-:W-:Y:S01]  /*50b0*/  PRMT R0, RZ, 0x654, R0 ;  /* 0x00000654ff007816 */ /* 0x000fe20000000000 */
[----:B------:R-:W-:Y:S01]  /*50c0*/  @!PT LDS RZ, [RZ] ;  /* 0x00000000fffff984 */ /* 0x000fe20000000800 */
[----:B------:R-:W-:Y:S01]  /*50d0*/  @!PT LDS RZ, [RZ] ;  /* 0x00000000fffff984 */ /* 0x000fe20000000800 */
[----:B------:R-:W-:Y:S01]  /*50e0*/  @!PT LDS RZ, [RZ] ;  /* 0x00000000fffff984 */ /* 0x000fe20000000800 */
[----:B------:R-:W-:Y:S01]  /*50f0*/  @!PT LDS RZ, [RZ] ;  /* 0x00000000fffff984 */ /* 0x000fe20000000800 */
[----:B------:R2:W-:Y:S06]  /*5100*/  MEMBAR.ALL.CTA ;  /* 0x0000000000007992 */ /* 0x0005ec0000008000 */
[----:B--2---:R-:W2:Y:S01]  /*5110*/  FENCE.VIEW.ASYNC.S ;  /* 0x00000000000073c6 */ /* 0x004ea20000000000 */
[----:B------:R-:W1:Y:S08]  /*5120*/  @!P1 LDC R12, c[0x0][0xb20] ;  /* 0x0002c800ff0c9b82 */ /* 0x000e700000000800 */
[----:B------:R-:W1:Y:S01]  /*5130*/  @!P1 LDC R7, c[0x0][0xb0c] ;  /* 0x0002c300ff079b82 */ /* 0x000e620000000800 */
[----:B--2---:R2:W-:Y:S01]  /*5140*/  SYNCS.ARRIVE.TRANS64.RED.A1T0 RZ, [R0+URZ], RZ ;  /* 0x000000ff00ff79a7 */ /* 0x0045e200081004ff */
[----:B---3--:R-:W-:Y:S04]  /*5150*/  LOP3.LUT P4, RZ, R18, 0x1, RZ, 0xc0, !PT ;  /* 0x0000000112ff7812 */ /* 0x008fe8000788c0ff */
[----:B------:R-:W-:Y:S09]  /*5160*/  P2R R78, PR, RZ, 0x10 ;  /* 0x00000010ff4e7803 */ /* 0x000ff20000000000 */
[----:B------:R-:W-:Y:S02]  /*5170*/  @P4 MOV R30, R16 ;  /* 0x00000010001e4202 */ /* 0x000fe40000000f00 */
[----:B------:R-:W-:Y:S01]  /*5180*/  @P4 LOP3.LUT R29, R17, 0xffff, RZ, 0xc0, !PT ;  /* 0x0000ffff111d4812 */ /* 0x000fe200078ec0ff */
[----:B--2-4-:R-:W-:Y:S06]  /*5190*/  @!P0 BRA `(.L_x_84) ;  /* 0x0000000000a48947 */ /* 0x014fec0003800000 */
[----:B------:R-:W-:Y:S01]  /*51a0*/  IMAD.HI.U32 R0, R66, R25, RZ ;  /* 0x0000001942007227 */ /* 0x000fe200078e00ff */
[----:B------:R-:W-:Y:S02]  /*51b0*/  ISETP.NE.AND P0, PT, R24, 0x1, PT ;  /* 0x000000011800780c */ /* 0x000fe40003f05270 */
[----:B------:R-:W-:Y:S01]  /*51c0*/  ISETP.NE.AND P2, PT, R26, 0x1, PT ;  /* 0x000000011a00780c */ /* 0x000fe20003f45270 */
[----:B------:R-:W-:Y:S01]  /*51d0*/  IMAD.HI.U32 R4, R67, R60, RZ ;  /* 0x0000003c43047227 */ /* 0x000fe200078e00ff */
[----:B------:R-:W-:Y:S02]  /*51e0*/  SHF.R.U32.HI R0, RZ, R65, R0 ;  /* 0x00000041ff007219 */ /* 0x000fe40000011600 */
[----:B------:R-:W-:Y:S01]  /*51f0*/  ISETP.NE.AND P3, PT, R28, 0x1, PT ;  /* 0x000000011c00780c */ /* 0x000fe20003f65270 */
[----:B------:R-:W-:Y:S01]  /*5200*/  IMAD.HI.U32 R6, R29, R25, RZ ;  /* 0x000000191d067227 */ /* 0x000fe200078e00ff */
[-C--:B------:R-:W-:Y:S02]  /*5210*/  SHF.R.U32.HI R4, RZ, R61.reuse, R4 ;  /* 0x0000003dff047219 */ /* 0x080fe40000011604 */
[----:B------:R-:W-:Y:S01]  /*5220*/  SEL R0, R66, R0, !P0 ;  /* 0x0000000042007207 */ /* 0x000fe20004000000 */
[----:B------:R-:W-:Y:S01]  /*5230*/  IMAD.HI.U32 R5, R30, R60, RZ ;  /* 0x0000003c1e057227 */ /* 0x000fe200078e00ff */
[----:B------:R-:W-:Y:S03]  /*5240*/  SEL R4, R67, R4, !P3 ;  /* 0x0000000443047207 */ /* 0x000fe60005800000 */
[-C--:B------:R-:W-:Y:S01]  /*5250*/  IMAD.HI.U32 R3, R0, R22.reuse, RZ ;  /* 0x0000001600037227 */ /* 0x080fe200078e00ff */
[----:B------:R-:W-:Y:S03]  /*5260*/  SHF.R.U32.HI R5, RZ, R61, R5 ;  /* 0x0000003dff057219 */ /* 0x000fe60000011605 */
[----:B------:R-:W-:Y:S01]  /*5270*/  IMAD.HI.U32 R2, R4, R22, RZ ;  /* 0x0000001604027227 */ /* 0x000fe200078e00ff */
[----:B------:R-:W-:Y:S02]  /*5280*/  @P2 SHF.R.U32.HI R0, RZ, R23, R3 ;  /* 0x00000017ff002219 */ /* 0x000fe40000011603 */
[----:B------:R-:W-:Y:S02]  /*5290*/  SHF.R.U32.HI R3, RZ, R65, R6 ;  /* 0x00000041ff037219 */ /* 0x000fe40000011606 */
[----:B------:R-:W-:Y:S01]  /*52a0*/  @P2 SHF.R.U32.HI R4, RZ, R23, R2 ;  /* 0x00000017ff042219 */ /* 0x000fe20000011602 */
[----:B------:R-:W-:Y:S01]  /*52b0*/  IMAD R0, R26, R0, RZ ;  /* 0x000000001a007224 */ /* 0x000fe200078e02ff */
[----:B------:R-:W-:Y:S02]  /*52c0*/  SEL R3, R29, R3, !P0 ;  /* 0x000000031d037207 */ /* 0x000fe40004000000 */
[----:B------:R-:W-:Y:S01]  /*52d0*/  SEL R2, R30, R5, !P3 ;  /* 0x000000051e027207 */ /* 0x000fe20005800000 */
[----:B------:R-:W-:Y:S01]  /*52e0*/  IMAD R5, R26, R4, RZ ;  /* 0x000000041a057224 */ /* 0x000fe200078e02ff */
[C---:B------:R-:W-:Y:S01]  /*52f0*/  ISETP.GE.AND P0, PT, R3.reuse, R0, PT ;  /* 0x000000000300720c */ /* 0x040fe20003f06270 */
[C---:B------:R-:W-:Y:S03]  /*5300*/  IMAD.HI.U32 R0, R3.reuse, R22, RZ ;  /* 0x0000001603007227 */ /* 0x040fe600078e00ff */
[C---:B------:R-:W-:Y:S02]  /*5310*/  ISETP.GE.OR P0, PT, R2.reuse, R5, P0 ;  /* 0x000000050200720c */ /* 0x040fe40000706670 */
[----:B------:R-:W-:Y:S04]  /*5320*/  SHF.R.U32.HI R0, RZ, R23, R0 ;  /* 0x00000017ff007219 */ /* 0x000fe80000011600 */
[C---:B------:R-:W-:Y:S05]  /*5330*/  SEL R6, R3.reuse, R0, !P2 ;  /* 0x0000000003067207 */ /* 0x040fea0005000000 */
        /* <DEDUP_REMOVED lines=14> */
[----:B------:R-:W-:Y:S07]  /*5420*/  IMAD R29, R3, R24, R29 ;  /* 0x00000018031d7224 */ /* 0x000fee00078e021d */
.L_x_84:
[----:B-1----:R-:W-:Y:S01]  /*5430*/  @!P1 ISETP.NE.AND P0, PT, R8, 0x1, PT ;  /* 0x000000010800980c */ /* 0x002fe20003f05270 */
[----:B------:R-:W-:Y:S01]  /*5440*/  @!P1 IMAD.HI.U32 R2, R29, R9, RZ ;  /* 0x000000091d029227 */ /* 0x000fe200078e00ff */
[----:B------:R-:W-:Y:S01]  /*5450*/  R2UR UR42, R15 ;  /* 0x000000000f2a72ca */ /* 0x000fe200000e0000 */
[----:B------:R-:W-:Y:S01]  /*5460*/  BSSY.RECONVERGENT B6, `(.L_x_85) ;  /* 0x0000031000067945 */ /* 0x000fe20003800200 */
[----:B------:R-:W-:Y:S01]  /*5470*/  R2UR UR41, R14 ;  /* 0x000000000e2972ca */ /* 0x000fe200000e0000 */
[----:B------:R-:W-:Y:S01]  /*5480*/  @!P1 IMAD.HI.U32 R0, R30, R10, RZ ;  /* 0x0000000a1e009227 */ /* 0x000fe200078e00ff */
[----:B------:R-:W-:Y:S02]  /*5490*/  @!P1 SHF.R.U32.HI R2, RZ, R12, R2 ;  /* 0x0000000cff029219 */ /* 0x000fe40000011602 */
[----:B------:R-:W-:Y:S01]  /*54a0*/  @!P1 ISETP.NE.AND P2, PT, R7, 0x1, PT ;  /* 0x000000010700980c */ /* 0x000fe20003f45270 */
[----:B------:R-:W-:Y:S01]  /*54b0*/  VIADD R80, R80, 0x1 ;  /* 0x0000000150507836 */ /* 0x000fe20000000000 */
[----:B------:R-:W-:Y:S02]  /*54c0*/  @!P1 SEL R2, R29, R2, !P0 ;  /* 0x000000021d029207 */ /* 0x000fe40004000000 */
[----:B------:R-:W-:Y:S02]  /*54d0*/  @!P1 SHF.R.U32.HI R0, RZ, R11, R0 ;  /* 0x0000000bff009219 */ /* 0x000fe40000011600 */
[----:B------:R-:W-:Y:S01]  /*54e0*/  LOP3.LUT P0, RZ, R70, 0x3f0, RZ, 0xc0, !PT ;  /* 0x000003f046ff7812 */ /* 0x000fe2000780c0ff */
[----:B------:R-:W-:Y:S01]  /*54f0*/  USHF.L.U32 UR42, UR42, 0x6, URZ ;  /* 0x000000062a2a7899 */ /* 0x000fe200080006ff */
[----:B------:R-:W-:Y:S01]  /*5500*/  @!P1 SEL R3, R30, R0, !P2 ;  /* 0x000000001e039207 */ /* 0x000fe20005000000 */
[----:B------:R-:W-:Y:S01]  /*5510*/  USHF.L.U32 UR41, UR41, 0x7, URZ ;  /* 0x0000000729297899 */ /* 0x000fe200080006ff */
[----:B------:R-:W-:Y:S03]  /*5520*/  @P4 SHF.R.U32.HI R71, RZ, 0x10, R17 ;  /* 0x00000010ff474819 */ /* 0x000fe60000011611 */
[----:B------:R-:W-:Y:S02]  /*5530*/  @!P1 IMAD.IADD R0, R2, 0x1, -R3 ;  /* 0x0000000102009824 */ /* 0x000fe400078e0a03 */
[----:B------:R-:W-:Y:S02]  /*5540*/  @!P1 IMAD.IADD R2, R3, 0x1, -R2 ;  /* 0x0000000103029824 */ /* 0x000fe400078e0a02 */
[----:B------:R-:W-:Y:S02]  /*5550*/  @!P1 IMAD R30, R0, R7, R30 ;  /* 0x00000007001e9224 */ /* 0x000fe400078e021e */
[----:B------:R-:W-:Y:S01]  /*5560*/  @!P1 IMAD R29, R2, R8, R29 ;  /* 0x00000008021d9224 */ /* 0x000fe200078e021d */
[----:B------:R-:W-:Y:S06]  /*5570*/  @!P0 BRA `(.L_x_86) ;  /* 0x00000000007c8947 */ /* 0x000fec0003800000 */
[----:B------:R-:W1:Y:S01]  /*5580*/  LDCU.64 UR8, c[0x4][0x80] ;  /* 0x01001000ff0877ac */ /* 0x000e620008000a00 */
[----:B------:R-:W-:Y:S01]  /*5590*/  MOV R2, 0x0 ;  /* 0x0000000000027802 */ /* 0x000fe20000000f00 */
[----:B------:R-:W-:Y:S02]  /*55a0*/  HFMA2 R12, -RZ, RZ, 0, 5.9604644775390625e-08 ;  /* 0x00000001ff0c7431 */ /* 0x000fe400000001ff */
[----:B------:R-:W-:Y:S01]  /*55b0*/  IMAD.MOV.U32 R8, RZ, RZ, 0x70 ;  /* 0x00000070ff087424 */ /* 0x000fe200078e00ff */
[----:B------:R2:W3:Y:S01]  /*55c0*/  LDC.64 R14, c[0x4][R2] ;  /* 0x01000000020e7b82 */ /* 0x0004e20000000a00 */
[----:B------:R-:W4:Y:S01]  /*55d0*/  LDCU.64 UR6, c[0x4][0x88] ;  /* 0x01001100ff0677ac */ /* 0x000f220008000a00 */
[----:B------:R-:W-:Y:S01]  /*55e0*/  IMAD.MOV.U32 R13, RZ, RZ, RZ ;  /* 0x000000ffff0d7224 */ /* 0x000fe200078e00ff */
[----:B------:R-:W2:Y:S01]  /*55f0*/  LDCU.64 UR4, c[0x4][0x8] ;  /* 0x01000100ff0477ac */ /* 0x000ea20008000a00 */
[----:B-1----:R-:W-:Y:S01]  /*5600*/  MOV R5, UR9 ;  /* 0x0000000900057c02 */ /* 0x002fe20008000f00 */
[----:B------:R-:W-:Y:S01]  /*5610*/  IMAD.U32 R4, RZ, RZ, UR8 ;  /* 0x00000008ff047e24 */ /* 0x000fe2000f8e00ff */
[----:B----4-:R-:W-:Y:S01]  /*5620*/  MOV R7, UR7 ;  /* 0x0000000700077c02 */ /* 0x010fe20008000f00 */
[----:B------:R-:W-:Y:S01]  /*5630*/  IMAD.U32 R6, RZ, RZ, UR6 ;  /* 0x00000006ff067e24 */ /* 0x000fe2000f8e00ff */
[----:B--2---:R-:W-:Y:S01]  /*5640*/  MOV R11, UR5 ;  /* 0x00000005000b7c02 */ /* 0x004fe20008000f00 */
[----:B------:R-:W-:Y:S02]  /*5650*/  IMAD.U32 R10, RZ, RZ, UR4 ;  /* 0x00000004ff0a7e24 */ /* 0x000fe4000f8e00ff */
[----:B------:R-:W-:Y:S07]  /*5660*/  LEPC R20, `(.L_x_87) ;  /* 0x000000001014794e */ /* 0x000fee0000000000 */
[----:B---3-5:R-:W-:Y:S05]  /*5670*/  CALL.ABS.NOINC R14 ;  /* 0x000000000e007343 */ /* 0x028fea0003c00000 */
.L_x_87:
[----:B------:R-:W1:Y:S01]  /*5680*/  LDCU.64 UR8, c[0x4][0x80] ;  /* 0x01001000ff0877ac */ /* 0x000e620008000a00 */
[----:B------:R-:W2:Y:S01]  /*5690*/  LDC.64 R2, c[0x4][R2] ;  /* 0x0100000002027b82 */ /* 0x000ea20000000a00 */
[----:B------:R-:W-:Y:S02]  /*56a0*/  HFMA2 R12, -RZ, RZ, 0, 5.9604644775390625e-08 ;  /* 0x00000001ff0c7431 */ /* 0x000fe400000001ff */
[----:B------:R-:W-:Y:S02]  /*56b0*/  IMAD.MOV.U32 R8, RZ, RZ, 0x70 ;  /* 0x00000070ff087424 */ /* 0x000fe400078e00ff */
[----:B------:R-:W-:Y:S01]  /*56c0*/  IMAD.MOV.U32 R13, RZ, RZ, RZ ;  /* 0x000000ffff0d7224 */ /* 0x000fe200078e00ff */
[----:B------:R-:W3:Y:S01]  /*56d0*/  LDCU.64 UR6, c[0x4][0x88] ;  /* 0x01001100ff0677ac */ /* 0x000ee20008000a00 */
[----:B------:R-:W4:Y:S01]  /*56e0*/  LDCU.64 UR4, c[0x4][0x8] ;  /* 0x01000100ff0477ac */ /* 0x000f220008000a00 */
[----:B-1----:R-:W-:Y:S02]  /*56f0*/  MOV R4, UR8 ;  /* 0x0000000800047c02 */ /* 0x002fe40008000f00 */
[----:B------:R-:W-:Y:S02]  /*5700*/  MOV R5, UR9 ;  /* 0x0000000900057c02 */ /* 0x000fe40008000f00 */
[----:B---3--:R-:W-:Y:S01]  /*5710*/  MOV R7, UR7 ;  /* 0x0000000700077c02 */ /* 0x008fe20008000f00 */
[----:B------:R-:W-:Y:S01]  /*5720*/  IMAD.U32 R6, RZ, RZ, UR6 ;  /* 0x00000006ff067e24 */ /* 0x000fe2000f8e00ff */
[----:B----4-:R-:W-:Y:S01]  /*5730*/  MOV R11, UR5 ;  /* 0x00000005000b7c02 */ /* 0x010fe20008000f00 */
[----:B------:R-:W-:Y:S02]  /*5740*/  IMAD.U32 R10, RZ, RZ, UR4 ;  /* 0x00000004ff0a7e24 */ /* 0x000fe4000f8e00ff */
[----:B------:R-:W-:Y:S07]  /*5750*/  LEPC R20, `(.L_x_86) ;  /* 0x000000001014794e */ /* 0x000fee0000000000 */
[----:B--2---:R-:W-:Y:S05]  /*5760*/  CALL.ABS.NOINC R2 ;  /* 0x0000000002007343 */ /* 0x004fea0003c00000 */
.L_x_86:
[----:B------:R-:W-:Y:S05]  /*5770*/  BSYNC.RECONVERGENT B6 ;  /* 0x0000000000067941 */ /* 0x000fea0003800200 */
.L_x_85:
[----:B------:R-:W-:Y:S01]  /*5780*/  ISETP.NE.U32.AND P4, PT, R58, RZ, PT ;  /* 0x000000ff3a00720c */ /* 0x000fe20003f85070 */
[----:B------:R-:W-:Y:S01]  /*5790*/  UISETP.NE.AND UP2, UPT, UR50, URZ, UPT ;  /* 0x000000ff3200728c */ /* 0x000fe2000bf45270 */
[----:B------:R-:W-:Y:S01]  /*57a0*/  ISETP.NE.U32.AND P2, PT, RZ, UR38, PT ;  /* 0x00000026ff007c0c */ /* 0x000fe2000bf45070 */
[----:B------:R-:W-:Y:S01]  /*57b0*/  UISETP.NE.U32.AND UP1, UPT, UR44, URZ, UPT ;  /* 0x000000ff2c00728c */ /* 0x000fe2000bf25070 */
[----:B------:R-:W-:Y:S01]  /*57c0*/  ISETP.NE.AND.EX P4, PT, R59, RZ, PT, P4 ;  /* 0x000000ff3b00720c */ /* 0x000fe20003f85340 */
[----:B------:R-:W-:Y:S01]  /*57d0*/  UPLOP3.LUT UP0, UPT, UPT, UPT, UPT, 0x40, 0x4 ;  /* 0x000000000004789c */ /* 0x000fe20003f0e870 */
[----:B------:R-:W-:Y:S01]  /*57e0*/  ISETP.NE.AND.EX P2, PT, RZ, UR39, PT, P2 ;  /* 0x00000027ff007c0c */ /* 0x000fe2000bf45320 */
[----:B------:R-:W-:Y:S01]  /*57f0*/  UISETP.NE.AND.EX UP1, UPT, UR45, URZ, UPT, UP1 ;  /* 0x000000ff2d00728c */ /* 0x000fe2000bf25310 */
[----:B------:R-:W-:Y:S04]  /*5800*/  PLOP3.LUT P1, PT, PT, PT, UP2, 0x80, 0x8 ;  /* 0x000000000008781c */ /* 0x000fe80003f2f028 */
[----:B------:R-:W-:Y:S06]  /*5810*/  @UP2 UPLOP3.LUT UP0, UPT, UPT, UPT, UP1, 0x80, 0x8 ;  /* 0x000000000008289c */ /* 0x000fec0003f0f010 */
[----:B------:R-:W-:Y:S01]  /*5820*/  PLOP3.LUT P0, PT, PT, PT, UP0, 0x80, 0x8 ;  /* 0x000000000008781c */ /* 0x000fe20003f0f008 */
[----:B------:R-:W-:Y:S01]  /*5830*/  @!UPT UIADD3 URZ, UPT, UPT, URZ, URZ, URZ ;  /* 0x000000fffffff290 */ /* 0x000fe2000fffe0ff */
[----:B------:R-:W-:Y:S11]  /*5840*/  BRA.U !UP1, `(.L_x_88) ;  /* 0x0000000109387547 */ /* 0x000ff6000b800000 */
[----:B------:R-:W-:Y:S01]  /*5850*/  UISETP.NE.U32.AND UP0, UPT, UR38, URZ, UPT ;  /* 0x000000ff2600728c */ /* 0x000fe2000bf05070 */
[----:B------:R-:W-:Y:S02]  /*5860*/  HFMA2 R0, -RZ, RZ, 0, 5.9604644775390625e-08 ;  /* 0x00000001ff007431 */ /* 0x000fe400000001ff */
[----:B------:R-:W-:Y:S01]  /*5870*/  IMAD.MOV.U32 R64, RZ, RZ, 0x1 ;  /* 0x00000001ff407424 */ /* 0x000fe200078e00ff */
[----:B------:R-:W-:Y:S06]  /*5880*/  UISETP.NE.AND.EX UP0, UPT, UR39, URZ, UPT, UP0 ;  /* 0x000000ff2700728c */ /* 0x000fec000bf05300 */
[----:B------:R-:W-:Y:S05]  /*5890*/  PLOP3.LUT P3, PT, PT, PT, UP0, 0x80, 0x8 ;  /* 0x000000000008781c */ /* 0x000fea0003f6f008 */
[----:B------:R-:W1:Y:S01]  /*58a0*/  @UP0 LDCU.64 UR6, c[0x0][0x888] ;  /* 0x00011100ff0607ac */ /* 0x000e620008000a00 */
[----:B------:R-:W-:Y:S07]  /*58b0*/  @UP0 UIMAD UR4, UR36, UR44, URZ ;  /* 0x0000002c240402a4 */ /* 0x000fee000f8e02ff */
[----:B------:R-:W-:Y:S01]  /*58c0*/  @!P3 PRMT R64, R0, 0x7610, R64 ;  /* 0x000076100040b816 */ /* 0x000fe20000000040 */
[----:B-1----:R-:W-:Y:S03]  /*58d0*/  @UP0 UIMAD.WIDE UR6, UR4, 0x4, UR6 ;  /* 0x00000004040608a5 */ /* 0x002fe6000f8e0206 */
[----:B------:R-:W1:Y:S03]  /*58e0*/  @!UP0 LDCU UR4, c[0x0][0x880] ;  /* 0x00011000ff0487ac */ /* 0x000e660008000800 */
[----:B------:R-:W-:Y:S01]  /*58f0*/  IMAD.U32 R2, RZ, RZ, UR6 ;  /* 0x00000006ff027e24 */ /* 0x000fe2000f8e00ff */
[----:B------:R-:W-:Y:S05]  /*5900*/  MOV R3, UR7 ;  /* 0x0000000700037c02 */ /* 0x000fea0008000f00 */
[----:B-----5:R2:W5:Y:S02]  /*5910*/  @P3 LDG.E R35, desc[UR46][R2.64] ;  /* 0x0000002e02233981 */ /* 0x020564000c1e1900 */
[----:B-12---:R-:W-:Y:S02]  /*5920*/  @!P3 IMAD.U32 R35, RZ, RZ, UR4 ;  /* 0x00000004ff23be24 */ /* 0x006fe4000f8e00ff */
.L_x_88:
[----:B------:R-:W-:Y:S05]  /*5930*/  @!P4 BRA `(.L_x_89) ;  /* 0x000000000020c947 */ /* 0x000fea0003800000 */
[----:B------:R-:W-:Y:S04]  /*5940*/  ISETP.NE.U32.AND P3, PT, R56, RZ, PT ;  /* 0x000000ff3800720c */ /* 0x000fe80003f65070 */
[----:B------:R-:W-:Y:S11]  /*5950*/  ISETP.NE.AND.EX P3, PT, R57, RZ, PT, P3 ;  /* 0x000000ff3900720c */ /* 0x000ff60003f65330 */
[----:B------:R-:W-:Y:S02]  /*5960*/  @!UPT UIADD3 URZ, UPT, UPT, URZ, URZ, URZ ;  /* 0x000000fffffff290 */ /* 0x000fe4000fffe0ff */
[----:B------:R-:W1:Y:S01]  /*5970*/  @P3 LDC.64 R2, c[0x0][0x8a8] ;  /* 0x00022a00ff023b82 */ /* 0x000e620000000a00 */
[----:B------:R-:W-:Y:S04]  /*5980*/  @P3 IMAD R0, R58, UR36, RZ ;  /* 0x000000243a003c24 */ /* 0x000fe8000f8e02ff */
[----:B-1----:R-:W-:Y:S05]  /*5990*/  @P3 IMAD.WIDE R2, R0, 0x4, R2 ;  /* 0x0000000400023825 */ /* 0x002fea00078e0202 */
[----:B-----5:R1:W5:Y:S02]  /*59a0*/  @P3 LDG.E R33, desc[UR46][R2.64] ;  /* 0x0000002e02213981 */ /* 0x020364000c1e1900 */
[----:B-1----:R-:W2:Y:S02]  /*59b0*/  @!P3 LDC R33, c[0x0][0x8a0] ;  /* 0x00022800ff21bb82 */ /* 0x002ea40000000800 */
.L_x_89:
[----:B-----5:R-:W-:Y:S01]  /*59c0*/  FSETP.NEU.AND P3, PT, R35, RZ, PT ;  /* 0x000000ff2300720b */ /* 0x020fe20003f6d000 */
[----:B------:R-:W-:Y:S01]  /*59d0*/  IMAD.SHL.U32 R88, R68, 0x4, RZ ;  /* 0x0000000444587824 */ /* 0x000fe200078e00ff */
[----:B------:R-:W-:Y:S01]  /*59e0*/  SEL R4, RZ, 0xffffffff, P2 ;  /* 0xffffffffff047807 */ /* 0x000fe20001000000 */
[----:B------:R-:W-:Y:S01]  /*59f0*/  BSSY B1, `(.L_x_90) ;  /* 0x0000043000017945 */ /* 0x000fe20003800000 */
[----:B------:R-:W-:Y:S01]  /*5a00*/  @P1 LOP3.LUT P2, RZ, R64, 0xff, RZ, 0xc0, !PT ;  /* 0x000000ff40ff1812 */ /* 0x000fe2000784c0ff */
[----:B------:R-:W-:Y:S01]  /*5a10*/  VIADD R83, R88, UR48 ;  /* 0x0000003058537c36 */ /* 0x000fe20008000000 */
[----:B------:R-:W-:Y:S01]  /*5a20*/  @P1 SEL R0, RZ, 0xffffffff, P3 ;  /* 0xffffffffff001807 */ /* 0x000fe20001800000 */
[----:B------:R-:W-:Y:S01]  /*5a30*/  IMAD.MOV.U32 R89, RZ, RZ, 0x1 ;  /* 0x00000001ff597424 */ /* 0x000fe200078e00ff */
[----:B------:R-:W-:Y:S01]  /*5a40*/  LOP3.LUT R74, R74, 0x1, RZ, 0x3c, !PT ;  /* 0x000000014a4a7812 */ /* 0x000fe200078e3cff */
[----:B------:R-:W-:Y:S01]  /*5a50*/  IMAD.MOV.U32 R87, RZ, RZ, RZ ;  /* 0x000000ffff577224 */ /* 0x000fe200078e00ff */
[----:B------:R-:W-:Y:S02]  /*5a60*/  @P0 SEL R0, R4, R0, !P2 ;  /* 0x0000000004000207 */ /* 0x000fe40005000000 */
[----:B------:R-:W-:Y:S02]  /*5a70*/  CS2R R46, SRZ ;  /* 0x00000000002e7805 */ /* 0x000fe4000001ff00 */
[----:B------:R-:W-:Y:S02]  /*5a80*/  LEA R84, R31, UR48, 0x3 ;  /* 0x000000301f547c11 */ /* 0x000fe4000f8e18ff */
[----:B------:R-:W-:Y:S02]  /*5a90*/  CS2R R44, SRZ ;  /* 0x00000000002c7805 */ /* 0x000fe4000001ff00 */
[----:B------:R-:W-:Y:S02]  /*5aa0*/  @P1 LOP3.LUT R0, R0, 0x1, RZ, 0xc0, !PT ;  /* 0x0000000100001812 */ /* 0x000fe400078ec0ff */
[----:B------:R-:W-:Y:S02]  /*5ab0*/  CS2R R42, SRZ ;  /* 0x00000000002a7805 */ /* 0x000fe4000001ff00 */
[----:B------:R-:W-:Y:S02]  /*5ac0*/  SHF.L.U32 R2, R73, 0x1f, RZ ;  /* 0x0000001f49027819 */ /* 0x000fe400000006ff */
[----:B------:R-:W-:Y:S02]  /*5ad0*/  CS2R R40, SRZ ;  /* 0x0000000000287805 */ /* 0x000fe4000001ff00 */
[----:B------:R-:W-:Y:S02]  /*5ae0*/  ISETP.NE.U32.OR P6, PT, R0, 0x1, !P1 ;  /* 0x000000010000780c */ /* 0x000fe40004fc5470 */
[----:B------:R-:W-:Y:S02]  /*5af0*/  CS2R R50, SRZ ;  /* 0x0000000000327805 */ /* 0x000fe4000001ff00 */
[----:B------:R-:W-:Y:S02]  /*5b00*/  PLOP3.LUT P2, PT, PT, PT, UP1, 0x80, 0x8 ;  /* 0x000000000008781c */ /* 0x000fe40003f4f018 */
[----:B------:R-:W-:Y:S02]  /*5b10*/  CS2R R48, SRZ ;  /* 0x0000000000307805 */ /* 0x000fe4000001ff00 */
[----:B------:R-:W-:Y:S02]  /*5b20*/  LEA.HI R34, R31, R31, RZ, 0x1 ;  /* 0x0000001f1f227211 */ /* 0x000fe400078f08ff */
[----:B------:R-:W-:Y:S02]  /*5b30*/  CS2R R54, SRZ ;  /* 0x0000000000367805 */ /* 0x000fe4000001ff00 */
[----:B------:R-:W-:Y:S02]  /*5b40*/  LOP3.LUT P4, R79, R64, 0xff, RZ, 0xc0, !PT ;  /* 0x000000ff404f7812 */ /* 0x000fe4000788c0ff */
[----:B------:R-:W-:Y:S02]  /*5b50*/  CS2R R52, SRZ ;  /* 0x0000000000347805 */ /* 0x000fe4000001ff00 */
[----:B------:R-:W-:Y:S01]  /*5b60*/  SEL R3, RZ, 0xffffffff, P3 ;  /* 0xffffffffff037807 */ /* 0x000fe20001800000 */
[----:B------:R-:W-:Y:S01]  /*5b70*/  VIADD R85, R83, 0x400 ;  /* 0x0000040053557836 */ /* 0x000fe20000000000 */
[----:B------:R-:W-:Y:S01]  /*5b80*/  P2R R81, PR, RZ, 0x40 ;  /* 0x00000040ff517803 */ /* 0x000fe20000000000 */
[----:B------:R-:W-:Y:S01]  /*5b90*/  IMAD.IADD R82, R75, 0x1, R83 ;  /* 0x000000014b527824 */ /* 0x000fe200078e0253 */
[----:B------:R-:W-:Y:S02]  /*5ba0*/  @P6 SHF.L.U32 R0, R74, 0x1f, RZ ;  /* 0x0000001f4a006819 */ /* 0x000fe400000006ff */
[----:B------:R-:W-:Y:S02]  /*5bb0*/  @P2 SEL R3, R4, R3, !P4 ;  /* 0x0000000304032207 */ /* 0x000fe40006000000 */
[----:B------:R1:W3:Y:S02]  /*5bc0*/  @P6 SYNCS.PHASECHK.TRANS64.TRYWAIT P1, [UR48+0x40], R0 ;  /* 0x00004000ff0065a7 */ /* 0x0002e40008021130 */
[----:B------:R-:W-:Y:S04]  /*5bd0*/  LOP3.LUT R3, R3, 0x1, RZ, 0xc0, !PT ;  /* 0x0000000103037812 */ /* 0x000fe800078ec0ff */
[----:B------:R-:W-:Y:S04]  /*5be0*/  ISETP.NE.U32.AND P5, PT, R3, 0x1, PT ;  /* 0x000000010300780c */ /* 0x000fe80003fa5070 */
[----:B------:R-:W-:Y:S01]  /*5bf0*/  P2R R90, PR, RZ, 0x20 ;  /* 0x00000020ff5a7803 */ /* 0x000fe20000000000 */
[----:B------:R4:W2:Y:S01]  /*5c00*/  SYNCS.PHASECHK.TRANS64.TRYWAIT P0, [R84+URZ+0xb0], R2 ;  /* 0x0000b002540075a7 */ /* 0x0008a200080011ff */
[C---:B-1----:R-:W-:Y:S01]  /*5c10*/  IMAD.SHL.U32 R0, R34.reuse, 0x40, RZ ;  /* 0x0000004022007824 */ /* 0x042fe200078e00ff */
[----:B------:R-:W-:Y:S04]  /*5c20*/  LOP3.LUT R34, R34, 0xffe, RZ, 0xc0, !PT ;  /* 0x00000ffe22227812 */ /* 0x000fe800078ec0ff */
[----:B------:R-:W-:Y:S01]  /*5c30*/  LOP3.LUT R0, R0, 0xffffff80, RZ, 0xc0, !PT ;  /* 0xffffff8000007812 */ /* 0x000fe200078ec0ff */
[----:B------:R-:W-:Y:S04]  /*5c40*/  IMAD.IADD R34, R31, 0x1, -R34 ;  /* 0x000000011f227824 */ /* 0x000fe800078e0a22 */
[----:B------:R-:W-:Y:S04]  /*5c50*/  IMAD.IADD R0, R32, 0x1, R0 ;  /* 0x0000000120007824 */ /* 0x000fe800078e0200 */
[----:B------:R-:W-:Y:S01]  /*5c60*/  IMAD R34, R34, 0x100000, R0 ;  /* 0x0010000022227824 */ /* 0x000fe200078e0200 */
[----:B---3--:R-:W-:Y:S01]  /*5c70*/  @P6 SEL R89, RZ, 0x1, !P1 ;  /* 0x00000001ff596807 */ /* 0x008fe20004800000 */
[----:B----4-:R-:W-:Y:S06]  /*5c80*/  @!P6 BRA `(.L_x_91) ;  /* 0x000000000064e947 */ /* 0x010fec0003800000 */
[----:B------:R-:W-:Y:S01]  /*5c90*/  @P5 IMAD R5, R76, 0x4, R85 ;  /* 0x000000044c055824 */ /* 0x000fe200078e0255 */
[----:B------:R-:W-:Y:S01]  /*5ca0*/  ISETP.NE.AND P1, PT, R89, RZ, PT ;  /* 0x000000ff5900720c */ /* 0x000fe20003f25270 */
[----:B------:R-:W-:Y:S01]  /*5cb0*/  IMAD.MOV.U32 R46, RZ, RZ, RZ ;  /* 0x000000ffff2e7224 */ /* 0x000fe200078e00ff */
[----:B------:R-:W-:Y:S01]  /*5cc0*/  BSSY B0, `(.L_x_92) ;  /* 0x000000d000007945 */ /* 0x000fe20003800000 */
[----:B------:R-:W-:Y:S01]  /*5cd0*/  @P5 IMAD.IADD R4, R75, 0x1, R5 ;  /* 0x000000014b045824 */ /* 0x000fe200078e0205 */
[----:B------:R-:W-:Y:S02]  /*5ce0*/  CS2R R42, SRZ ;  /* 0x00000000002a7805 */ /* 0x000fe4000001ff00 */
[----:B------:R-:W-:Y:S02]  /*5cf0*/  CS2R R40, SRZ ;  /* 0x0000000000287805 */ /* 0x000fe4000001ff00 */
[----:B------:R-:W-:Y:S02]  /*5d00*/  CS2R R44, SRZ ;  /* 0x00000000002c7805 */ /* 0x000fe4000001ff00 */
[----:B------:R-:W-:Y:S02]  /*5d10*/  CS2R R54, SRZ ;  /* 0x0000000000367805 */ /* 0x000fe4000001ff00 */
[----:B------:R-:W-:Y:S02]  /*5d20*/  CS2R R52, SRZ ;  /* 0x0000000000347805 */ /* 0x000fe4000001ff00 */
[----:B------:R-:W-:Y:S02]  /*5d30*/  CS2R R50, SRZ ;  /* 0x0000000000327805 */ /* 0x000fe4000001ff00 */
[----:B------:R-:W-:Y:S01]  /*5d40*/  CS2R R48, SRZ ;  /* 0x0000000000307805 */ /* 0x000fe2000001ff00 */
[----:B------:R-:W-:Y:S06]  /*5d50*/  @P1 BRA `(.L_x_93) ;  /* 0x00000000000c1947 */ /* 0x000fec0003800000 */
[----:B------:R-:W-:Y:S04]  /*5d60*/  SHF.L.U32 R3, R74, 0x1f, RZ ;  /* 0x0000001f4a037819 */ /* 0x000fe800000006ff */
[----:B------:R-:W1:Y:S02]  /*5d70*/  SYNCS.PHASECHK.TRANS64.TRYWAIT P1, [UR48+0x40], R3 ;  /* 0x00004003ff0075a7 */ /* 0x000e640008021130 */
[----:B-1----:R-:W-:Y:S05]  /*5d80*/  @!P1 BRA `(.L_x_94) ;  /* 0x0000003000809947 */ /* 0x002fea0003800000 */
.L_x_93:
[----:B------:R-:W-:Y:S05]  /*5d90*/  BSYNC B0 ;  /* 0x0000000000007941 */ /* 0x000fea0003800000 */
.L_x_92:
[----:B------:R-:W-:Y:S01]  /*5da0*/  ISETP.NE.AND P1, PT, R90, RZ, PT ;  /* 0x000000ff5a00720c */ /* 0x000fe20003f25270 */
[----:B------:R-:W-:Y:S11]  /*5db0*/  HFMA2 R87, -RZ, RZ, 0, 5.9604644775390625e-08 ;  /* 0x00000001ff577431 */ /* 0x000ff600000001ff */
[----:B------:R-:W-:Y:S01]  /*5dc0*/  @!UPT UIADD3 URZ, UPT, UPT, URZ, URZ, URZ ;  /* 0x000000fffffff290 */ /* 0x000fe2000fffe0ff */
[----:B------:R-:W-:Y:S05]  /*5dd0*/  @P1 WARPSYNC.ALL ;  /* 0x0000000000001948 */ /* 0x000fea0003800000 */
[----:B------:R3:W4:Y:S04]  /*5de0*/  @P1 LDSM.16.M88.4 R40, [R5] ;  /* 0x000000000528183b */ /* 0x0007280000000200 */
[----:B------:R3:W1:Y:S04]  /*5df0*/  @P1 LDSM.16.M88.4 R44, [R4] ;  /* 0x00000000042c183b */ /* 0x0006680000000200 */
[----:B------:R3:W1:Y:S04]  /*5e00*/  @P1 LDSM.16.M88.4 R52, [R88+UR48+0x400] ;  /* 0x000400305834183b */ /* 0x0006680008000200 */
[----:B------:R3:W1:Y:S02]  /*5e10*/  @P1 LDSM.16.M88.4 R48, [R82+0x400] ;  /* 0x000400005230183b */ /* 0x0006640000000200 */
.L_x_91:
[----:B------:R-:W-:Y:S05]  /*5e20*/  BSYNC B1 ;  /* 0x0000000000017941 */ /* 0x000fea0003800000 */
.L_x_90:
[----:B-1----:R-:W-:Y:S04]  /*5e30*/  SHF.R.U32.HI R0, RZ, 0x15, R34 ;  /* 0x00000015ff007819 */ /* 0x002fe80000011622 */
[----:B------:R-:W-:Y:S01]  /*5e40*/  LOP3.LUT P1, RZ, R0, 0x3, R69, 0x48, !PT ;  /* 0x0000000300ff7812 */ /* 0x000fe20007824845 */
[----:B------:R-:W-:Y:S01]  /*5e50*/  @!UPT UIADD3 URZ, UPT, UPT, URZ, URZ, URZ ;  /* 0x000000fffffff290 */ /* 0x000fe2000fffe0ff */
[----:B--2---:R-:W-:Y:S11]  /*5e60*/  @P0 BRA `(.L_x_95) ;  /* 0x0000000000080947 */ /* 0x004ff60003800000 */
[----:B------:R-:W1:Y:S02]  /*5e70*/  SYNCS.PHASECHK.TRANS64.TRYWAIT P0, [R84+URZ+0xb0], R2 ;  /* 0x0000b002540075a7 */ /* 0x000e6400080011ff */
[----:B-1----:R-:W-:Y:S05]  /*5e80*/  @!P0 BRA `(.L_x_96) ;  /* 0x0000003000588947 */ /* 0x002fea0003800000 */
.L_x_95:
[----:B------:R-:W-:Y:S05]  /*5e90*/  @!P1 BRA `(.L_x_97) ;  /* 0x0000000000409947 */ /* 0x000fea0003800000 */
[----:B------:R-:W3:Y:S01]  /*5ea0*/  LDCU.64 UR8, c[0x4][0x70] ;  /* 0x01000e00ff0877ac */ /* 0x000ee20008000a00 */
[----:B------:R-:W-:Y:S01]  /*5eb0*/  MOV R3, 0x0 ;  /* 0x0000000000037802 */ /* 0x000fe20000000f00 */
[----:B------:R-:W-:Y:S02]  /*5ec0*/  HFMA2 R12, -RZ, RZ, 0, 5.9604644775390625e-08 ;  /* 0x00000001ff0c7431 */ /* 0x000fe400000001ff */
[----:B------:R-:W-:Y:S02]  /*5ed0*/  IMAD.MOV.U32 R8, RZ, RZ, 0x192 ;  /* 0x00000192ff087424 */ /* 0x000fe400078e00ff */
[----:B------:R-:W-:Y:S01]  /*5ee0*/  IMAD.MOV.U32 R13, RZ, RZ, RZ ;  /* 0x000000ffff0d7224 */ /* 0x000fe200078e00ff */
[----:B------:R-:W2:Y:S01]  /*5ef0*/  LDCU.64 UR6, c[0x4][0x78] ;  /* 0x01000f00ff0677ac */ /* 0x000ea20008000a00 */
[----:B-1----:R-:W1:Y:S01]  /*5f00*/  LDC.64 R2, c[0x4][R3] ;  /* 0x0100000003027b82 */ /* 0x002e620000000a00 */
[----:B------:R-:W5:Y:S01]  /*5f10*/  LDCU.64 UR4, c[0x4][0x10] ;  /* 0x01000200ff0477ac */ /* 0x000f620008000a00 */
[----:B---3--:R-:W-:Y:S01]  /*5f20*/  MOV R5, UR9 ;  /* 0x0000000900057c02 */ /* 0x008fe20008000f00 */
[----:B------:R-:W-:Y:S01]  /*5f30*/  IMAD.U32 R4, RZ, RZ, UR8 ;  /* 0x00000008ff047e24 */ /* 0x000fe2000f8e00ff */
[----:B--2---:R-:W-:Y:S01]  /*5f40*/  MOV R7, UR7 ;  /* 0x0000000700077c02 */ /* 0x004fe20008000f00 */
[----:B------:R-:W-:Y:S01]  /*5f50*/  IMAD.U32 R6, RZ, RZ, UR6 ;  /* 0x00000006ff067e24 */ /* 0x000fe2000f8e00ff */
[----:B-----5:R-:W-:Y:S01]  /*5f60*/  MOV R11, UR5 ;  /* 0x00000005000b7c02 */ /* 0x020fe20008000f00 */
[----:B------:R-:W-:Y:S02]  /*5f70*/  IMAD.U32 R10, RZ, RZ, UR4 ;  /* 0x00000004ff0a7e24 */ /* 0x000fe4000f8e00ff */
[----:B------:R-:W-:Y:S07]  /*5f80*/  LEPC R20, `(.L_x_97) ;  /* 0x000000001014794e */ /* 0x000fee0000000000 */
[----:B-1--4-:R-:W-:Y:S05]  /*5f90*/  CALL.ABS.NOINC R2 ;  /* 0x0000000002007343 */ /* 0x012fea0003c00000 */
.L_x_97:
[----:B------:R-:W-:Y:S01]  /*5fa0*/  LOP3.LUT R20, R52, 0xffffe000, RZ, 0xc0, !PT ;  /* 0xffffe00034147812 */ /* 0x000fe200078ec0ff */
[----:B------:R-:W-:Y:S05]  /*5fb0*/  WARPSYNC.ALL ;  /* 0x0000000000007948 */ /* 0x000fea0003800000 */
[----:B------:R-:W-:Y:S01]  /*5fc0*/  R2UR UR4, R34 ;  /* 0x00000000220472ca */ /* 0x000fe200000e0000 */
[----:B------:R-:W-:Y:S01]  /*5fd0*/  IMAD.SHL.U32 R91, R76, 0x4, RZ ;  /* 0x000000044c5b7824 */ /* 0x000fe200078e00ff */
[----:B------:R-:W-:Y:S01]  /*5fe0*/  LOP3.LUT R21, R53, 0xffffe000, RZ, 0xc0, !PT ;  /* 0xffffe00035157812 */ /* 0x000fe200078ec0ff */
[----:B------:R-:W-:Y:S01]  /*5ff0*/  BSSY.RECONVERGENT B0, `(.L_x_98) ;  /* 0x0000059000007945 */ /* 0x000fe20003800200 */
[----:B------:R-:W-:Y:S02]  /*6000*/  ISETP.NE.AND P0, PT, R77, RZ, PT ;  /* 0x000000ff4d00720c */ /* 0x000fe40003f05270 */
[----:B------:R-:W-:Y:S05]  /*6010*/  IADD3 R85, PT, PT, R85, R91, RZ ;  /* 0x0000005b55557210 */ /* 0x000fea0007ffe0ff */
[----:B------:R-:W-:Y:S02]  /*6020*/  IMAD.IADD R86, R75, 0x1, R85 ;  /* 0x000000014b567824 */ /* 0x000fe400078e0255 */
[----:B---3--:R-:W2:Y:S02]  /*6030*/  LDTM.16dp128bit.x8 R4, tmem[UR4] ;  /* 0x00000004000479ee */ /* 0x008ea40008180000 */
[C---:B--2---:R-:W-:Y:S01]  /*6040*/  FMUL R0, R33.reuse, R4 ;  /* 0x0000000421007220 */ /* 0x044fe20000400000 */
[C---:B-1----:R-:W-:Y:S01]  /*6050*/  FMUL R2, R33.reuse, R5 ;  /* 0x0000000521027220 */ /* 0x042fe20000400000 */
[C---:B------:R-:W-:Y:S01]  /*6060*/  FMUL R3, R33.reuse, R6 ;  /* 0x0000000621037220 */ /* 0x040fe20000400000 */
[----:B------:R-:W-:Y:S01]  /*6070*/  FMUL R4, R33, R8 ;  /* 0x0000000821047220 */ /* 0x000fe20000400000 */
[C---:B------:R-:W-:Y:S01]  /*6080*/  FFMA R36, R35.reuse, R20, R0 ;  /* 0x0000001423247223 */ /* 0x040fe20000000000 */
[----:B------:R-:W-:Y:S01]  /*6090*/  LOP3.LUT R0, R54, 0xffffe000, RZ, 0xc0, !PT ;  /* 0xffffe00036007812 */ /* 0x000fe200078ec0ff */
[----:B------:R-:W-:Y:S01]  /*60a0*/  FFMA R37, R35, R21, R2 ;  /* 0x0000001523257223 */ /* 0x000fe20000000002 */
[----:B------:R-:W-:Y:S01]  /*60b0*/  LOP3.LUT R2, R55, 0xffffe000, RZ, 0xc0, !PT ;  /* 0xffffe00037027812 */ /* 0x000fe200078ec0ff */
[C---:B------:R-:W-:Y:S01]  /*60c0*/  FMUL R5, R33.reuse, R9 ;  /* 0x0000000921057220 */ /* 0x040fe20000400000 */
[----:B------:R-:W-:Y:S01]  /*60d0*/  F2FP.TF32.F32.PACK_B R36, R36 ;  /* 0x00000024ff24723e */ /* 0x000fe200024050ff */
[C---:B------:R-:W-:Y:S01]  /*60e0*/  FMUL R8, R33.reuse, R12 ;  /* 0x0000000c21087220 */ /* 0x040fe20000400000 */
[----:B------:R-:W-:Y:S01]  /*60f0*/  F2FP.TF32.F32.PACK_B R37, R37 ;  /* 0x00000025ff25723e */ /* 0x000fe200024050ff */
[C---:B------:R-:W-:Y:S01]  /*6100*/  FMUL R9, R33.reuse, R13 ;  /* 0x0000000d21097220 */ /* 0x040fe20000400000 */
[C---:B------:R-:W-:Y:S01]  /*6110*/  FMUL R12, R33.reuse, R16 ;  /* 0x00000010210c7220 */ /* 0x040fe20000400000 */
[----:B------:R-:W-:Y:S01]  /*6120*/  LOP3.LUT R16, R48, 0xffffe000, RZ, 0xc0, !PT ;  /* 0xffffe00030107812 */ /* 0x000fe200078ec0ff */
[C---:B------:R-:W-:Y:S01]  /*6130*/  FMUL R7, R33.reuse, R7 ;  /* 0x0000000721077220 */ /* 0x040fe20000400000 */
[----:B------:R-:W-:Y:S01]  /*6140*/  FMUL R13, R33, R17 ;  /* 0x00000011210d7220 */ /* 0x000fe20000400000 */
[----:B------:R-:W-:Y:S01]  /*6150*/  LOP3.LUT R17, R49, 0xffffe000, RZ, 0xc0, !PT ;  /* 0xffffe00031117812 */ /* 0x000fe200078ec0ff */
[----:B------:R-:W-:Y:S01]  /*6160*/  FFMA R38, R35, R0, R3 ;  /* 0x0000000023267223 */ /* 0x000fe20000000003 */
[----:B------:R-:W-:Y:S01]  /*6170*/  LOP3.LUT R0, R50, 0xffffe000, RZ, 0xc0, !PT ;  /* 0xffffe00032007812 */ /* 0x000fe200078ec0ff */
[----:B------:R-:W-:Y:S01]  /*6180*/  FMUL R6, R33, R10 ;  /* 0x0000000a21067220 */ /* 0x000fe20000400000 */
[----:B----4-:R-:W-:Y:S01]  /*6190*/  LOP3.LUT R3, R41, 0xffffe000, RZ, 0xc0, !PT ;  /* 0xffffe00029037812 */ /* 0x010fe200078ec0ff */
[----:B------:R-:W-:Y:S01]  /*61a0*/  FFMA R39, R35, R2, R7 ;  /* 0x0000000223277223 */ /* 0x000fe20000000007 */
[----:B------:R-:W-:Y:S01]  /*61b0*/  LOP3.LUT R2, R51, 0xffffe000, RZ, 0xc0, !PT ;  /* 0xffffe00033027812 */ /* 0x000fe200078ec0ff */
[C---:B------:R-:W-:Y:S01]  /*61c0*/  FFMA R4, R35.reuse, R16, R4 ;  /* 0x0000001023047223 */ /* 0x040fe20000000004 */
[----:B------:R-:W-:Y:S01]  /*61d0*/  LOP3.LUT R16, R42, 0xffffe000, RZ, 0xc0, !PT ;  /* 0xffffe0002a107812 */ /* 0x000fe200078ec0ff */
[C---:B------:R-:W-:Y:S01]  /*61e0*/  FFMA R5, R35.reuse, R17, R5 ;  /* 0x0000001123057223 */ /* 0x040fe20000000005 */
[----:B------:R-:W-:Y:S01]  /*61f0*/  F2FP.TF32.F32.PACK_B R38, R38 ;  /* 0x00000026ff26723e */ /* 0x000fe200024050ff */
[----:B------:R-:W-:Y:S01]  /*6200*/  FFMA R6, R35, R0, R6 ;  /* 0x0000000023067223 */ /* 0x000fe20000000006 */
[----:B------:R-:W-:Y:S01]  /*6210*/  LOP3.LUT R0, R40, 0xffffe000, RZ, 0xc0, !PT ;  /* 0xffffe00028007812 */ /* 0x000fe200078ec0ff */
[C---:B------:R-:W-:Y:S01]  /*6220*/  FMUL R11, R33.reuse, R11 ;  /* 0x0000000b210b7220 */ /* 0x040fe20000400000 */
[----:B------:R-:W-:Y:S01]  /*6230*/  F2FP.TF32.F32.PACK_B R39, R39 ;  /* 0x00000027ff27723e */ /* 0x000fe200024050ff */
[----:B------:R-:W-:Y:S01]  /*6240*/  FMUL R10, R33, R14 ;  /* 0x0000000e210a7220 */ /* 0x000fe20000400000 */
[----:B------:R-:W-:Y:S01]  /*6250*/  F2FP.TF32.F32.PACK_B R4, R4 ;  /* 0x00000004ff04723e */ /* 0x000fe200024050ff */
[----:B------:R-:W-:Y:S01]  /*6260*/  FFMA R7, R35, R2, R11 ;  /* 0x0000000223077223 */ /* 0x000fe2000000000b */
[----:B------:R-:W-:Y:S01]  /*6270*/  LOP3.LUT R2, R43, 0xffffe000, RZ, 0xc0, !PT ;  /* 0xffffe0002b027812 */ /* 0x000fe200078ec0ff */
[----:B------:R-:W-:Y:S01]  /*6280*/  FFMA R8, R35, R0, R8 ;  /* 0x0000000023087223 */ /* 0x000fe20000000008 */
[----:B------:R-:W-:Y:S01]  /*6290*/  LOP3.LUT R0, R44, 0xffffe000, RZ, 0xc0, !PT ;  /* 0xffffe0002c007812 */ /* 0x000fe200078ec0ff */
[----:B------:R1:W-:Y:S01]  /*62a0*/  STSM.16.M88.4 [R83+0x400], R36 ;  /* 0x0004002453007844 */ /* 0x0003e20000000200 */
[----:B------:R-:W-:Y:S01]  /*62b0*/  F2FP.TF32.F32.PACK_B R5, R5 ;  /* 0x00000005ff05723e */ /* 0x000fe200024050ff */
[----:B------:R-:W-:Y:S01]  /*62c0*/  FMUL R15, R33, R15 ;  /* 0x0000000f210f7220 */ /* 0x000fe20000400000 */
[----:B------:R-:W-:Y:S01]  /*62d0*/  F2FP.TF32.F32.PACK_B R6, R6 ;  /* 0x00000006ff06723e */ /* 0x000fe200024050ff */
[C---:B------:R-:W-:Y:S01]  /*62e0*/  FFMA R9, R35.reuse, R3, R9 ;  /* 0x0000000323097223 */ /* 0x040fe20000000009 */
[C---:B------:R-:W-:Y:S01]  /*62f0*/  FFMA R10, R35.reuse, R16, R10 ;  /* 0x00000010230a7223 */ /* 0x040fe2000000000a */
[----:B------:R-:W-:Y:S01]  /*6300*/  FFMA R11, R35, R2, R15 ;  /* 0x00000002230b7223 */ /* 0x000fe2000000000f */
[----:B------:R-:W-:Y:S01]  /*6310*/  LOP3.LUT R2, R45, 0xffffe000, RZ, 0xc0, !PT ;  /* 0xffffe0002d027812 */ /* 0x000fe200078ec0ff */
[----:B------:R-:W-:Y:S01]  /*6320*/  FFMA R12, R35, R0, R12 ;  /* 0x00000000230c7223 */ /* 0x000fe2000000000c */
[----:B------:R-:W-:Y:S01]  /*6330*/  LOP3.LUT R3, R46, 0xffffe000, RZ, 0xc0, !PT ;  /* 0xffffe0002e037812 */ /* 0x000fe200078ec0ff */
[----:B------:R-:W-:Y:S01]  /*6340*/  FMUL R14, R33, R18 ;  /* 0x00000012210e7220 */ /* 0x000fe20000400000 */
[----:B------:R-:W-:Y:S01]  /*6350*/  LOP3.LUT R0, R47, 0xffffe000, RZ, 0xc0, !PT ;  /* 0xffffe0002f007812 */ /* 0x000fe200078ec0ff */
[----:B------:R-:W-:Y:S01]  /*6360*/  FMUL R19, R33, R19 ;  /* 0x0000001321137220 */ /* 0x000fe20000400000 */
[----:B------:R-:W-:Y:S01]  /*6370*/  F2FP.TF32.F32.PACK_B R7, R7 ;  /* 0x00000007ff07723e */ /* 0x000fe200024050ff */
[C---:B------:R-:W-:Y:S01]  /*6380*/  FFMA R13, R35.reuse, R2, R13 ;  /* 0x00000002230d7223 */ /* 0x040fe2000000000d */
[C---:B------:R-:W-:Y:S01]  /*6390*/  FFMA R14, R35.reuse, R3, R14 ;  /* 0x00000003230e7223 */ /* 0x040fe2000000000e */
[----:B------:R-:W-:Y:S01]  /*63a0*/  FFMA R15, R35, R0, R19 ;  /* 0x00000000230f7223 */ /* 0x000fe20000000013 */
[----:B------:R-:W-:Y:S01]  /*63b0*/  F2FP.TF32.F32.PACK_B R8, R8 ;  /* 0x00000008ff08723e */ /* 0x000fe200024050ff */
[----:B------:R1:W-:Y:S01]  /*63c0*/  STSM.16.M88.4 [R82+0x400], R4 ;  /* 0x0004000452007844 */ /* 0x0003e20000000200 */
[----:B------:R-:W-:Y:S02]  /*63d0*/  F2FP.TF32.F32.PACK_B R9, R9 ;  /* 0x00000009ff09723e */ /* 0x000fe400024050ff */
[----:B------:R-:W-:Y:S02]  /*63e0*/  F2FP.TF32.F32.PACK_B R10, R10 ;  /* 0x0000000aff0a723e */ /* 0x000fe400024050ff */
[----:B------:R-:W-:Y:S02]  /*63f0*/  F2FP.TF32.F32.PACK_B R11, R11 ;  /* 0x0000000bff0b723e */ /* 0x000fe400024050ff */
[----:B------:R-:W-:Y:S02]  /*6400*/  F2FP.TF32.F32.PACK_B R12, R12 ;  /* 0x0000000cff0c723e */ /* 0x000fe400024050ff */
[----:B------:R-:W-:Y:S01]  /*6410*/  F2FP.TF32.F32.PACK_B R13, R13 ;  /* 0x0000000dff0d723e */ /* 0x000fe200024050ff */
[----:B------:R1:W-:Y:S01]  /*6420*/  STSM.16.M88.4 [R85], R8 ;  /* 0x0000000855007844 */ /* 0x0003e20000000200 */
[----:B------:R-:W-:Y:S02]  /*6430*/  F2FP.TF32.F32.PACK_B R14, R14 ;  /* 0x0000000eff0e723e */ /* 0x000fe400024050ff */
[----:B------:R-:W-:Y:S05]  /*6440*/  F2FP.TF32.F32.PACK_B R15, R15 ;  /* 0x0000000fff0f723e */ /* 0x000fea00024050ff */
[----:B------:R1:W-:Y:S01]  /*6450*/  STSM.16.M88.4 [R86], R12 ;  /* 0x0000000c56007844 */ /* 0x0003e20000000200 */
[----:B------:R-:W-:Y:S01]  /*6460*/  @!PT LDS RZ, [RZ] ;  /* 0x00000000fffff984 */ /* 0x000fe20000000800 */
[----:B------:R-:W-:Y:S01]  /*6470*/  @!PT LDS RZ, [RZ] ;  /* 0x00000000fffff984 */ /* 0x000fe20000000800 */
[----:B------:R-:W-:Y:S01]  /*6480*/  @!PT LDS RZ, [RZ] ;  /* 0x00000000fffff984 */ /* 0x000fe20000000800 */
[----:B------:R-:W-:Y:S01]  /*6490*/  @!PT LDS RZ, [RZ] ;  /* 0x00000000fffff984 */ /* 0x000fe20000000800 */
[----:B------:R2:W-:Y:S07]  /*64a0*/  MEMBAR.ALL.CTA ;  /* 0x0000000000007992 */ /* 0x0005ee0000008000 */
[----:B--2---:R-:W2:Y:S02]  /*64b0*/  FENCE.VIEW.ASYNC.S ;  /* 0x00000000000073c6 */ /* 0x004ea40000000000 */
[----:B--2---:R-:W-:Y:S06]  /*64c0*/  BAR.SYNC.DEFER_BLOCKING 0x1, 0x80 ;  /* 0x0042000000007b1d */ /* 0x004fec0000010000 */
[----:B------:R-:W-:Y:S05]  /*64d0*/  @P0 BRA `(.L_x_99) ;  /* 0x0000000000280947 */ /* 0x000fea0003800000 */
[----:B------:R-:W-:Y:S02]  /*64e0*/  UIADD3 UR4, UPT, UPT, UR48, 0x400, URZ ;  /* 0x0000040030047890 */ /* 0x000fe4000fffe0ff */
[----:B------:R-:W-:Y:S01]  /*64f0*/  UIADD3 UR6, UP0, UPT, UR52, 0x680, URZ ;  /* 0x0000068034067890 */ /* 0x000fe2000ff1e0ff */
[----:B------:R-:W-:Y:S03]  /*6500*/  UMOV UR43, UR36 ;  /* 0x00000024002b7c82 */ /* 0x000fe60008000000 */
[----:B------:R-:W-:Y:S01]  /*6510*/  MOV R70, UR4 ;  /* 0x0000000400467c02 */ /* 0x000fe20008000f00 */
[----:B------:R-:W-:Y:S03]  /*6520*/  UIADD3.X UR7, UPT, UPT, URZ, UR53, URZ, UP0, !UPT ;  /* 0x00000035ff077290 */ /* 0x000fe600087fe4ff */
[----:B------:R-:W-:Y:S11]  /*6530*/  R2UR UR40, R70 ;  /* 0x00000000462872ca */ /* 0x000ff600000e0000 */
[----:B------:R-:W-:Y:S02]  /*6540*/  @!UPT UIADD3 URZ, UPT, UPT, URZ, URZ, URZ ;  /* 0x000000fffffff290 */ /* 0x000fe4000fffe0ff */
[----:B------:R2:W-:Y:S01]  /*6550*/  UTMASTG.3D [UR40], [UR6] ;  /* 0x00000028060073b5 */ /* 0x0005e20008010000 */
[----:B------:R0:W-:Y:S01]  /*6560*/  UTMACMDFLUSH ;  /* 0x00000000000079b7 */ /* 0x0001e20000000000 */
[----:B--2---:R-:W-:Y:S04]  /*6570*/  DEPBAR.LE SB0, 0x1 ;  /* 0x000080400000791a */ /* 0x004fe80000000000 */
.L_x_99:
[----:B------:R-:W-:Y:S05]  /*6580*/  BSYNC.RECONVERGENT B0 ;  /* 0x0000000000007941 */ /* 0x000fea0003800200 */
.L_x_98:
[----:B------:R-:W-:Y:S01]  /*6590*/  BAR.SYNC.DEFER_BLOCKING 0x1, 0x80 ;  /* 0x0042000000007b1d */ /* 0x000fe20000010000 */
[----:B------:R-:W-:Y:S01]  /*65a0*/  ISETP.NE.AND P1, PT, R81, RZ, PT ;  /* 0x000000ff5100720c */ /* 0x000fe20003f25270 */
[----:B------:R-:W-:Y:S01]  /*65b0*/  UISETP.NE.AND UP0, UPT, UR49, URZ, UPT ;  /* 0x000000ff3100728c */ /* 0x000fe2000bf05270 */
[----:B------:R-:W-:Y:S11]  /*65c0*/  LEA R2, R87, UR48, 0x3 ;  /* 0x0000003057027c11 */ /* 0x000ff6000f8e18ff */
[----:B------:R-:W-:Y:S01]  /*65d0*/  @P1 SHF.L.U32 R3, R74, 0x1f, RZ ;  /* 0x0000001f4a031819 */ /* 0x000fe200000006ff */
[----:B------:R-:W-:Y:S06]  /*65e0*/  BRA.U !UP0, `(.L_x_100) ;  /* 0x0000000108247547 */ /* 0x000fec000b800000 */
[----:B-1----:R-:W-:Y:S01]  /*65f0*/  IMAD.U32 R4, RZ, RZ, UR51 ;  /* 0x00000033ff047e24 */ /* 0x002fe2000f8e00ff */
[----:B------:R-:W-:Y:S01]  /*6600*/  MOV R0, UR37 ;  /* 0x0000002500007c02 */ /* 0x000fe20008000f00 */
[----:B------:R-:W-:Y:S03]  /*6610*/  UIADD3 UR51, UPT, UPT, UR51, 0x1, URZ ;  /* 0x0000000133337890 */ /* 0x000fe6000fffe0ff */
[----:B------:R-:W-:Y:S01]  /*6620*/  @P1 LEA R4, R4, UR48, 0x3 ;  /* 0x0000003004041c11 */ /* 0x000fe2000f8e18ff */
[----:B------:R-:W-:Y:S04]  /*6630*/  UISETP.NE.AND UP0, UPT, UR51, 0x4, UPT ;  /* 0x000000043300788c */ /* 0x000fe8000bf05270 */
[----:B------:R-:W-:Y:S01]  /*6640*/  @P1 VIADD R4, R4, 0x60 ;  /* 0x0000006004041836 */ /* 0x000fe20000000000 */
[----:B------:R-:W-:Y:S04]  /*6650*/  USEL UR51, UR51, URZ, UP0 ;  /* 0x000000ff33337287 */ /* 0x000fe80008000000 */
[----:B------:R-:W-:Y:S04]  /*6660*/  @P1 PRMT R0, R0, 0x654, R4 ;  /* 0x0000065400001816 */ /* 0x000fe80000000004 */
[----:B------:R2:W-:Y:S04]  /*6670*/  @P1 SYNCS.ARRIVE.TRANS64.RED.A1T0 RZ, [R0+URZ], RZ ;  /* 0x000000ff00ff19a7 */ /* 0x0005e800081004ff */
.L_x_100:
[----:B------:R-:W3:Y:S01]  /*6680*/  @P1 SYNCS.PHASECHK.TRANS64.TRYWAIT P0, [R2+URZ+0x40], R3 ;  /* 0x00004003020015a7 */ /* 0x000ee200080011ff */
[----:B------:R-:W-:Y:S01]  /*6690*/  BSSY B1, `(.L_x_101) ;  /* 0x0000017000017945 */ /* 0x000fe20003800000 */
[----:B---3--:R-:W-:Y:S03]  /*66a0*/  @P1 SEL R89, RZ, 0x1, !P0 ;  /* 0x00000001ff591807 */ /* 0x008fe60004000000 */
[----:B------:R-:W-:Y:S05]  /*66b0*/  @!P1 BRA `(.L_x_102) ;  /* 0x0000000000509947 */ /* 0x000fea0003800000 */
[----:B------:R-:W-:Y:S01]  /*66c0*/  ISETP.NE.AND P1, PT, R90, RZ, PT ;  /* 0x000000ff5a00720c */ /* 0x000fe20003f25270 */
[----:B------:R-:W-:Y:S01]  /*66d0*/  BSSY B0, `(.L_x_103) ;  /* 0x000000a000007945 */ /* 0x000fe20003800000 */
[----:B------:R-:W-:Y:S11]  /*66e0*/  ISETP.NE.AND P0, PT, R89, RZ, PT ;  /* 0x000000ff5900720c */ /* 0x000ff60003f05270 */
[----:B-1----:R-:W-:Y:S04]  /*66f0*/  @P1 IMAD R5, R87, 0x2000, R88 ;  /* 0x0000200057051824 */ /* 0x002fe800078e0258 */
[----:B------:R-:W-:Y:S05]  /*6700*/  @P1 VIADD R4, R5, UR48 ;  /* 0x0000003005041c36 */ /* 0x000fea0008000000 */
[----:B------:R-:W-:Y:S01]  /*6710*/  @P1 IADD3 R3, PT, PT, R91, R4, RZ ;  /* 0x000000045b031210 */ /* 0x000fe20007ffe0ff */
[----:B------:R-:W-:Y:S01]  /*6720*/  @P1 IMAD.IADD R4, R75, 0x1, R4 ;  /* 0x000000014b041824 */ /* 0x000fe200078e0204 */
[----:B------:R-:W-:Y:S06]  /*6730*/  @P0 BRA `(.L_x_104) ;  /* 0x00000000000c0947 */ /* 0x000fec0003800000 */
[----:B--2---:R-:W-:Y:S04]  /*6740*/  SHF.L.U32 R0, R74, 0x1f, RZ ;  /* 0x0000001f4a007819 */ /* 0x004fe800000006ff */
[----:B------:R-:W1:Y:S02]  /*6750*/  SYNCS.PHASECHK.TRANS64.TRYWAIT P0, [R2+URZ+0x40], R0 ;  /* 0x00004000020075a7 */ /* 0x000e6400080011ff */
[----:B-1----:R-:W-:Y:S05]  /*6760*/  @!P0 BRA `(.L_x_105) ;  /* 0x0000002800348947 */ /* 0x002fea0003800000 */
.L_x_104:
[----:B------:R-:W-:Y:S05]  /*6770*/  BSYNC B0 ;  /* 0x0000000000007941 */ /* 0x000fea0003800000 */
.L_x_103:
[----:B------:R-:W-:Y:S02]  /*6780*/  ISETP.NE.AND P0, PT, R90, RZ, PT ;  /* 0x000000ff5a00720c */ /* 0x000fe40003f05270 */
[----:B------:R-:W-:Y:S11]  /*6790*/  IADD3 R87, PT, PT, R87, 0x1, RZ ;  /* 0x0000000157577810 */ /* 0x000ff60007ffe0ff */
[----:B-12---:R-:W-:Y:S01]  /*67a0*/  @P0 IMAD.IADD R0, R75, 0x1, R3 ;  /* 0x000000014b000824 */ /* 0x006fe200078e0203 */
[----:B------:R-:W-:Y:S05]  /*67b0*/  @P0 WARPSYNC.ALL ;  /* 0x0000000000000948 */ /* 0x000fea0003800000 */
[----:B------:R3:W4:Y:S04]  /*67c0*/  @P0 LDSM.16.M88.4 R52, [R5+UR48+0x400] ;  /* 0x000400300534083b */ /* 0x0007280008000200 */
[----:B------:R3:W1:Y:S04]  /*67d0*/  @P0 LDSM.16.M88.4 R48, [R4+0x400] ;  /* 0x000400000430083b */ /* 0x0006680000000200 */
[----:B------:R3:W2:Y:S04]  /*67e0*/  @P0 LDSM.16.M88.4 R40, [R3+0x400] ;  /* 0x000400000328083b */ /* 0x0006a80000000200 */
[----:B------:R3:W1:Y:S02]  /*67f0*/  @P0 LDSM.16.M88.4 R44, [R0+0x400] ;  /* 0x00040000002c083b */ /* 0x0006640000000200 */
.L_x_102:
[----:B------:R-:W-:Y:S05]  /*6800*/  BSYNC B1 ;  /* 0x0000000000017941 */ /* 0x000fea0003800000 */
.L_x_101:
[----:B--23--:R-:W-:Y:S05]  /*6810*/  VIADD R0, R34, 0x20 ;  /* 0x0000002022007836 */ /* 0x00cfea0000000000 */
[----:B------:R-:W-:Y:S04]  /*6820*/  SHF.R.U32.HI R0, RZ, 0x15, R0 ;  /* 0x00000015ff007819 */ /* 0x000fe80000011600 */
[----:B------:R-:W-:Y:S11]  /*6830*/  LOP3.LUT P0, RZ, R0, 0x3, R69, 0x48, !PT ;  /* 0x0000000300ff7812 */ /* 0x000ff60007804845 */
[----:B------:R-:W-:Y:S02]  /*6840*/  @!UPT UIADD3 URZ, UPT, UPT, URZ, URZ, URZ ;  /* 0x000000fffffff290 */ /* 0x000fe4000fffe0ff */
[----:B------:R-:W-:Y:S05]  /*6850*/  @!P0 BRA `(.L_x_106) ;  /* 0x0000000000408947 */ /* 0x000fea0003800000 */
[----:B------:R-:W2:Y:S01]  /*6860*/  LDCU.64 UR8, c[0x4][0x70] ;  /* 0x01000e00ff0877ac */ /* 0x000ea20008000a00 */
[----:B------:R-:W-:Y:S01]  /*6870*/  MOV R3, 0x0 ;  /* 0x0000000000037802 */ /* 0x000fe20000000f00 */
[----:B-1----:R-:W-:Y:S02]  /*6880*/  HFMA2 R12, -RZ, RZ, 0, 5.9604644775390625e-08 ;  /* 0x00000001ff0c7431 */ /* 0x002fe400000001ff */
[----:B------:R-:W-:Y:S02]  /*6890*/  IMAD.MOV.U32 R8, RZ, RZ, 0x192 ;  /* 0x00000192ff087424 */ /* 0x000fe400078e00ff */
[----:B------:R-:W-:Y:S01]  /*68a0*/  IMAD.MOV.U32 R13, RZ, RZ, RZ ;  /* 0x000000ffff0d7224 */ /* 0x000fe200078e00ff */
[----:B------:R-:W1:Y:S01]  /*68b0*/  LDCU.64 UR6, c[0x4][0x78] ;  /* 0x01000f00ff0677ac */ /* 0x000e620008000a00 */
[----:B------:R-:W3:Y:S01]  /*68c0*/  LDC.64 R2, c[0x4][R3] ;  /* 0x0100000003027b82 */ /* 0x000ee20000000a00 */
[----:B------:R-:W5:Y:S01]  /*68d0*/  LDCU.64 UR4, c[0x4][0x10] ;  /* 0x01000200ff0477ac */ /* 0x000f620008000a00 */
[----:B--2---:R-:W-:Y:S01]  /*68e0*/  MOV R5, UR9 ;  /* 0x0000000900057c02 */ /* 0x004fe20008000f00 */
[----:B------:R-:W-:Y:S01]  /*68f0*/  IMAD.U32 R4, RZ, RZ, UR8 ;  /* 0x00000008ff047e24 */ /* 0x000fe2000f8e00ff */
[----:B-1----:R-:W-:Y:S01]  /*6900*/  MOV R7, UR7 ;  /* 0x0000000700077c02 */ /* 0x002fe20008000f00 */
[----:B------:R-:W-:Y:S01]  /*6910*/  IMAD.U32 R6, RZ, RZ, UR6 ;  /* 0x00000006ff067e24 */ /* 0x000fe2000f8e00ff */
[----:B-----5:R-:W-:Y:S01]  /*6920*/  MOV R11, UR5 ;  /* 0x00000005000b7c02 */ /* 0x020fe20008000f00 */
[----:B------:R-:W-:Y:S02]  /*6930*/  IMAD.U32 R10, RZ, RZ, UR4 ;  /* 0x00000004ff0a7e24 */ /* 0x000fe4000f8e00ff */
[----:B------:R-:W-:Y:S07]  /*6940*/  LEPC R20, `(.L_x_106) ;  /* 0x000000001014794e */ /* 0x000fee0000000000 */
[----:B---34-:R-:W-:Y:S05]  /*6950*/  CALL.ABS.NOINC R2 ;  /* 0x0000000002007343 */ /* 0x018fea0003c00000 */
.L_x_106:
[----:B------:R-:W-:Y:S01]  /*6960*/  ISETP.NE.AND P6, PT, R81, RZ, PT ;  /* 0x000000ff5100720c */ /* 0x000fe20003fc5270 */
[----:B------:R-:W-:Y:S05]  /*6970*/  WARPSYNC.ALL ;  /* 0x0000000000007948 */ /* 0x000fea0003800000 */
[----:B------:R-:W-:Y:S01]  /*6980*/  R2UR UR4, R34 ;  /* 0x00000000220472ca */ /* 0x000fe200000e0000 */
[----:B------:R-:W-:Y:S01]  /*6990*/  IMAD.U32 R0, RZ, RZ, UR51 ;  /* 0x00000033ff007e24 */ /* 0x000fe2000f8e00ff */
[----:B----4-:R-:W-:Y:S01]  /*69a0*/  LOP3.LUT R20, R52, 0xffffe000, RZ, 0xc0, !PT ;  /* 0xffffe00034147812 */ /* 0x010fe200078ec0ff */
[----:B------:R-:W-:Y:S01]  /*69b0*/  IMAD.U32 R21, RZ, RZ, UR37 ;  /* 0x00000025ff157e24 */ /* 0x000fe2000f8e00ff */
[----:B------:R-:W-:Y:S01]  /*69c0*/  ISETP.NE.AND P0, PT, R77, RZ, PT ;  /* 0x000000ff4d00720c */ /* 0x000fe20003f05270 */
[----:B------:R-:W-:Y:S02]  /*69d0*/  BSSY.RECONVERGENT B0, `(.L_x_107) ;  /* 0x000005b000007945 */ /* 0x000fe40003800200 */
[----:B------:R-:W-:Y:S05]  /*69e0*/  @P6 LEA R0, R0, UR48, 0x3 ;  /* 0x0000003000006c11 */ /* 0x000fea000f8e18ff */
[----:B------:R-:W-:Y:S01]  /*69f0*/  @P6 VIADD R0, R0, 0x60 ;  /* 0x0000006000006836 */ /* 0x000fe20000000000 */
[----:B-1----:R-:W1:Y:S04]  /*6a00*/  LDTM.16dp128bit.x8 R4, tmem[UR4+0x20] ;  /* 0x00002004000479ee */ /* 0x002e680008180000 */
[----:B------:R-:W-:Y:S01]  /*6a10*/  @P6 PRMT R21, R21, 0x654, R0 ;  /* 0x0000065415156816 */ /* 0x000fe20000000000 */
[C---:B-1----:R-:W-:Y:S01]  /*6a20*/  FMUL R0, R33.reuse, R4 ;  /* 0x0000000421007220 */ /* 0x042fe20000400000 */
[C---:B------:R-:W-:Y:S01]  /*6a30*/  FMUL R4, R33.reuse, R8 ;  /* 0x0000000821047220 */ /* 0x040fe20000400000 */
[C---:B------:R-:W-:Y:S01]  /*6a40*/  FMUL R8, R33.reuse, R12 ;  /* 0x0000000c21087220 */ /* 0x040fe20000400000 */
[----:B------:R-:W-:Y:S01]  /*6a50*/  FMUL R12, R33, R16 ;  /* 0x00000010210c7220 */ /* 0x000fe20000400000 */
[----:B------:R-:W-:Y:S01]  /*6a60*/  LOP3.LUT R16, R53, 0xffffe000, RZ, 0xc0, !PT ;  /* 0xffffe00035107812 */ /* 0x000fe200078ec0ff */
[C---:B------:R-:W-:Y:S01]  /*6a70*/  FMUL R2, R33.reuse, R5 ;  /* 0x0000000521027220 */ /* 0x040fe20000400000 */
[C---:B------:R-:W-:Y:S01]  /*6a80*/  FMUL R3, R33.reuse, R6 ;  /* 0x0000000621037220 */ /* 0x040fe20000400000 */
[----:B------:R-:W-:Y:S01]  /*6a90*/  FMUL R5, R33, R9 ;  /* 0x0000000921057220 */ /* 0x000fe20000400000 */
[----:B------:R-:W-:Y:S01]  /*6aa0*/  FFMA R36, R35, R20, R0 ;  /* 0x0000001423247223 */ /* 0x000fe20000000000 */
[----:B------:R-:W-:Y:S01]  /*6ab0*/  LOP3.LUT R0, R54, 0xffffe000, RZ, 0xc0, !PT ;  /* 0xffffe00036007812 */ /* 0x000fe200078ec0ff */
[C---:B------:R-:W-:Y:S01]  /*6ac0*/  FMUL R6, R33.reuse, R10 ;  /* 0x0000000a21067220 */ /* 0x040fe20000400000 */
[C---:B------:R-:W-:Y:S01]  /*6ad0*/  FMUL R9, R33.reuse, R13 ;  /* 0x0000000d21097220 */ /* 0x040fe20000400000 */
[C---:B------:R-:W-:Y:S01]  /*6ae0*/  FMUL R10, R33.reuse, R14 ;  /* 0x0000000e210a7220 */ /* 0x040fe20000400000 */
[----:B------:R-:W-:Y:S01]  /*6af0*/  F2FP.TF32.F32.PACK_B R36, R36 ;  /* 0x00000024ff24723e */ /* 0x000fe200024050ff */
[----:B------:R-:W-:Y:S01]  /*6b00*/  FMUL R13, R33, R17 ;  /* 0x00000011210d7220 */ /* 0x000fe20000400000 */
[----:B------:R-:W-:Y:S01]  /*6b10*/  LOP3.LUT R17, R55, 0xffffe000, RZ, 0xc0, !PT ;  /* 0xffffe00037117812 */ /* 0x000fe200078ec0ff */
[----:B------:R-:W-:Y:S01]  /*6b20*/  FMUL R14, R33, R18 ;  /* 0x00000012210e7220 */ /* 0x000fe20000400000 */
[----:B------:R-:W-:Y:S01]  /*6b30*/  LOP3.LUT R18, R48, 0xffffe000, RZ, 0xc0, !PT ;  /* 0xffffe00030127812 */ /* 0x000fe200078ec0ff */
[----:B------:R-:W-:Y:S01]  /*6b40*/  FFMA R37, R35, R16, R2 ;  /* 0x0000001023257223 */ /* 0x000fe20000000002 */
[----:B------:R-:W-:Y:S01]  /*6b50*/  LOP3.LUT R2, R49, 0xffffe000, RZ, 0xc0, !PT ;  /* 0xffffe00031027812 */ /* 0x000fe200078ec0ff */
[----:B------:R-:W-:Y:S01]  /*6b60*/  FMUL R7, R33, R7 ;  /* 0x0000000721077220 */ /* 0x000fe20000400000 */
[----:B------:R-:W-:Y:S01]  /*6b70*/  LOP3.LUT R16, R41, 0xffffe000, RZ, 0xc0, !PT ;  /* 0xffffe00029107812 */ /* 0x000fe200078ec0ff */
[C---:B------:R-:W-:Y:S01]  /*6b80*/  FFMA R38, R35.reuse, R0, R3 ;  /* 0x0000000023267223 */ /* 0x040fe20000000003 */
[----:B------:R-:W-:Y:S01]  /*6b90*/  LOP3.LUT R0, R50, 0xffffe000, RZ, 0xc0, !PT ;  /* 0xffffe00032007812 */ /* 0x000fe200078ec0ff */
[C---:B------:R-:W-:Y:S01]  /*6ba0*/  FFMA R39, R35.reuse, R17, R7 ;  /* 0x0000001123277223 */ /* 0x040fe20000000007 */
[----:B------:R-:W-:Y:S01]  /*6bb0*/  LOP3.LUT R3, R40, 0xffffe000, RZ, 0xc0, !PT ;  /* 0xffffe00028037812 */ /* 0x000fe200078ec0ff */
[C---:B------:R-:W-:Y:S01]  /*6bc0*/  FFMA R4, R35.reuse, R18, R4 ;  /* 0x0000001223047223 */ /* 0x040fe20000000004 */
[----:B------:R-:W-:Y:S01]  /*6bd0*/  F2FP.TF32.F32.PACK_B R37, R37 ;  /* 0x00000025ff25723e */ /* 0x000fe200024050ff */
[----:B------:R-:W-:Y:S01]  /*6be0*/  FFMA R5, R35, R2, R5 ;  /* 0x0000000223057223 */ /* 0x000fe20000000005 */
[----:B------:R-:W-:Y:S01]  /*6bf0*/  LOP3.LUT R2, R51, 0xffffe000, RZ, 0xc0, !PT ;  /* 0xffffe00033027812 */ /* 0x000fe200078ec0ff */
[----:B------:R-:W-:Y:S01]  /*6c00*/  FMUL R11, R33, R11 ;  /* 0x0000000b210b7220 */ /* 0x000fe20000400000 */
[----:B------:R-:W-:Y:S01]  /*6c10*/  F2FP.TF32.F32.PACK_B R38, R38 ;  /* 0x00000026ff26723e */ /* 0x000fe200024050ff */
[C---:B------:R-:W-:Y:S01]  /*6c20*/  FFMA R6, R35.reuse, R0, R6 ;  /* 0x0000000023067223 */ /* 0x040fe20000000006 */
[----:B------:R-:W-:Y:S01]  /*6c30*/  LOP3.LUT R0, R42, 0xffffe000, RZ, 0xc0, !PT ;  /* 0xffffe0002a007812 */ /* 0x000fe200078ec0ff */
[----:B------:R-:W-:Y:S01]  /*6c40*/  FFMA R7, R35, R2, R11 ;  /* 0x0000000223077223 */ /* 0x000fe2000000000b */
[----:B------:R-:W-:Y:S01]  /*6c50*/  LOP3.LUT R2, R43, 0xffffe000, RZ, 0xc0, !PT ;  /* 0xffffe0002b027812 */ /* 0x000fe200078ec0ff */
[----:B------:R-:W-:Y:S01]  /*6c60*/  FFMA R8, R35, R3, R8 ;  /* 0x0000000323087223 */ /* 0x000fe20000000008 */
[----:B------:R-:W-:Y:S01]  /*6c70*/  LOP3.LUT R3, R45, 0xffffe000, RZ, 0xc0, !PT ;  /* 0xffffe0002d037812 */ /* 0x000fe200078ec0ff */
[----:B------:R-:W-:Y:S01]  /*6c80*/  FFMA R9, R35, R16, R9 ;  /* 0x0000001023097223 */ /* 0x000fe20000000009 */
[----:B------:R-:W-:Y:S01]  /*6c90*/  F2FP.TF32.F32.PACK_B R39, R39 ;  /* 0x00000027ff27723e */ /* 0x000fe200024050ff */
[----:B------:R-:W-:Y:S01]  /*6ca0*/  FMUL R15, R33, R15 ;  /* 0x0000000f210f7220 */ /* 0x000fe20000400000 */
[----:B------:R-:W-:Y:S01]  /*6cb0*/  LOP3.LUT R16, R46, 0xffffe000, RZ, 0xc0, !PT ;  /* 0xffffe0002e107812 */ /* 0x000fe200078ec0ff */
[C---:B------:R-:W-:Y:S01]  /*6cc0*/  FFMA R10, R35.reuse, R0, R10 ;  /* 0x00000000230a7223 */ /* 0x040fe2000000000a */
        /* <DEDUP_REMOVED lines=8> */
[----:B------:R-:W-:Y:S01]  /*6d50*/  F2FP.TF32.F32.PACK_B R6, R6 ;  /* 0x00000006ff06723e */ /* 0x000fe200024050ff */
[C---:B------:R-:W-:Y:S01]  /*6d60*/  FFMA R13, R35.reuse, R3, R13 ;  /* 0x00000003230d7223 */ /* 0x040fe2000000000d */
[----:B------:R-:W-:Y:S01]  /*6d70*/  F2FP.TF32.F32.PACK_B R7, R7 ;  /* 0x00000007ff07723e */ /* 0x000fe200024050ff */
[C---:B------:R-:W-:Y:S01]  /*6d80*/  FFMA R14, R35.reuse, R16, R14 ;  /* 0x00000010230e7223 */ /* 0x040fe2000000000e */
[----:B------:R-:W-:Y:S01]  /*6d90*/  FFMA R15, R35, R2, R19 ;  /* 0x00000002230f7223 */ /* 0x000fe20000000013 */
[----:B------:R-:W-:Y:S02]  /*6da0*/  F2FP.TF32.F32.PACK_B R8, R8 ;  /* 0x00000008ff08723e */ /* 0x000fe400024050ff */
[----:B------:R1:W-:Y:S01]  /*6db0*/  STSM.16.M88.4 [R82+0x2400], R4 ;  /* 0x0024000452007844 */ /* 0x0003e20000000200 */
[----:B------:R-:W-:Y:S02]  /*6dc0*/  F2FP.TF32.F32.PACK_B R9, R9 ;  /* 0x00000009ff09723e */ /* 0x000fe400024050ff */
[----:B------:R-:W-:Y:S02]  /*6dd0*/  F2FP.TF32.F32.PACK_B R10, R10 ;  /* 0x0000000aff0a723e */ /* 0x000fe400024050ff */
[----:B------:R-:W-:Y:S02]  /*6de0*/  F2FP.TF32.F32.PACK_B R11, R11 ;  /* 0x0000000bff0b723e */ /* 0x000fe400024050ff */
[----:B------:R-:W-:Y:S02]  /*6df0*/  F2FP.TF32.F32.PACK_B R12, R12 ;  /* 0x0000000cff0c723e */ /* 0x000fe400024050ff */
[----:B------:R-:W-:Y:S01]  /*6e00*/  F2FP.TF32.F32.PACK_B R13, R13 ;  /* 0x0000000dff0d723e */ /* 0x000fe200024050ff */
[----:B------:R1:W-:Y:S01]  /*6e10*/  STSM.16.M88.4 [R85+0x2000], R8 ;  /* 0x0020000855007844 */ /* 0x0003e20000000200 */
[----:B------:R-:W-:Y:S02]  /*6e20*/  F2FP.TF32.F32.PACK_B R14, R14 ;  /* 0x0000000eff0e723e */ /* 0x000fe400024050ff */
[----:B------:R-:W-:Y:S02]  /*6e30*/  F2FP.TF32.F32.PACK_B R15, R15 ;  /* 0x0000000fff0f723e */ /* 0x000fe400024050ff */
[----:B------:R-:W-:Y:S02]  /*6e40*/  LEA R0, R87, UR48, 0x3 ;  /* 0x0000003057007c11 */ /* 0x000fe4000f8e18ff */
[----:B------:R-:W-:Y:S01]  /*6e50*/  @P6 SHF.L.U32 R2, R74, 0x1f, RZ ;  /* 0x0000001f4a026819 */ /* 0x000fe200000006ff */
[----:B------:R1:W-:Y:S01]  /*6e60*/  STSM.16.M88.4 [R86+0x2000], R12 ;  /* 0x0020000c56007844 */ /* 0x0003e20000000200 */
        /* <DEDUP_REMOVED lines=8> */
[----:B------:R-:W-:Y:S02]  /*6ef0*/  UIADD3 UR8, UP0, UPT, UR52, 0x680, URZ ;  /* 0x0000068034087890 */ /* 0x000fe4000ff1e0ff */
[----:B------:R-:W-:Y:S02]  /*6f00*/  UIADD3 UR5, UPT, UPT, UR41, 0x20, URZ ;  /* 0x0000002029057890 */ /* 0x000fe4000fffe0ff */
[----:B------:R-:W-:Y:S02]  /*6f10*/  UIADD3 UR4, UPT, UPT, UR48, 0x2400, URZ ;  /* 0x0000240030047890 */ /* 0x000fe4000fffe0ff */
[----:B------:R-:W-:Y:S01]  /*6f20*/  UIADD3.X UR9, UPT, UPT, URZ, UR53, URZ, UP0, !UPT ;  /* 0x00000035ff097290 */ /* 0x000fe200087fe4ff */
[----:B------:R-:W-:Y:S01]  /*6f30*/  UMOV UR6, UR42 ;  /* 0x0000002a00067c82 */ /* 0x000fe20008000000 */
[----:B------:R-:W-:Y:S07]  /*6f40*/  UMOV UR7, UR36 ;  /* 0x0000002400077c82 */ /* 0x000fee0008000000 */
[----:B------:R2:W-:Y:S01]  /*6f50*/  UTMASTG.3D [UR4], [UR8] ;  /* 0x00000004080073b5 */ /* 0x0005e20008010000 */
[----:B------:R0:W-:Y:S01]  /*6f60*/  UTMACMDFLUSH ;  /* 0x00000000000079b7 */ /* 0x0001e20000000000 */
[----:B--2---:R-:W-:Y:S04]  /*6f70*/  DEPBAR.LE SB0, 0x1 ;  /* 0x000080400000791a */ /* 0x004fe80000000000 */
.L_x_108:
[----:B------:R-:W-:Y:S05]  /*6f80*/  BSYNC.RECONVERGENT B0 ;  /* 0x0000000000007941 */ /* 0x000fea0003800200 */
.L_x_107:
[----:B------:R-:W-:Y:S01]  /*6f90*/  BAR.SYNC.DEFER_BLOCKING 0x1, 0x80 ;  /* 0x0042000000007b1d */ /* 0x000fe20000010000 */
[----:B------:R-:W-:Y:S04]  /*6fa0*/  UIADD3 UR40, UPT, UPT, UR51, 0x1, URZ ;  /* 0x0000000133287890 */ /* 0x000fe8000fffe0ff */
[----:B------:R-:W-:Y:S04]  /*6fb0*/  UISETP.NE.AND UP0, UPT, UR40, 0x4, UPT ;  /* 0x000000042800788c */ /* 0x000fe8000bf05270 */
[----:B------:R-:W-:Y:S01]  /*6fc0*/  USEL UR40, UR40, URZ, UP0 ;  /* 0x000000ff28287287 */ /* 0x000fe20008000000 */
[----:B------:R2:W-:Y:S01]  /*6fd0*/  @P6 SYNCS.ARRIVE.TRANS64.RED.A1T0 RZ, [R21+URZ], RZ ;  /* 0x000000ff15ff69a7 */ /* 0x0005e200081004ff */
[----:B------:R-:W-:Y:S01]  /*6fe0*/  BSSY B1, `(.L_x_109) ;  /* 0x0000018000017945 */ /* 0x000fe20003800000 */
[----:B------:R-:W3:Y:S02]  /*6ff0*/  @P6 SYNCS.PHASECHK.TRANS64.TRYWAIT P0, [R0+URZ+0x40], R2 ;  /* 0x00004002000065a7 */ /* 0x000ee400080011ff */
[----:B---3--:R-:W-:Y:S01]  /*7000*/  @P6 SEL R89, RZ, 0x1, !P0 ;  /* 0x00000001ff596807 */ /* 0x008fe20004000000 */
[----:B--2---:R-:W-:Y:S06]  /*7010*/  @!P6 BRA `(.L_x_110) ;  /* 0x000000000050e947 */ /* 0x004fec0003800000 */
        /* <DEDUP_REMOVED lines=8> */
[----:B------:R-:W-:Y:S04]  /*70a0*/  SHF.L.U32 R5, R74, 0x1f, RZ ;  /* 0x0000001f4a057819 */ /* 0x000fe800000006ff */
[----:B------:R-:W1:Y:S02]  /*70b0*/  SYNCS.PHASECHK.TRANS64.TRYWAIT P0, [R0+URZ+0x40], R5 ;  /* 0x00004005000075a7 */ /* 0x000e6400080011ff */
[----:B-1----:R-:W-:Y:S05]  /*70c0*/  @!P0 BRA `(.L_x_113) ;  /* 0x0000001c00f08947 */ /* 0x002fea0003800000 */
.L_x_112:
[----:B------:R-:W-:Y:S05]  /*70d0*/  BSYNC B0 ;  /* 0x0000000000007941 */ /* 0x000fea0003800000 */
.L_x_111:
[----:B------:R-:W-:Y:S02]  /*70e0*/  ISETP.NE.AND P0, PT, R90, RZ, PT ;  /* 0x000000ff5a00720c */ /* 0x000fe40003f05270 */
[----:B------:R-:W-:Y:S11]  /*70f0*/  IADD3 R87, PT, PT, R87, 0x1, RZ ;  /* 0x0000000157577810 */ /* 0x000ff60007ffe0ff */
[----:B-1----:R-:W-:Y:S01]  /*7100*/  @P0 IMAD.IADD R0, R75, 0x1, R2 ;  /* 0x000000014b000824 */ /* 0x002fe200078e0202 */
[----:B------:R-:W-:Y:S05]  /*7110*/  @P0 WARPSYNC.ALL ;  /* 0x0000000000000948 */ /* 0x000fea0003800000 */
[----:B------:R2:W3:Y:S04]  /*7120*/  @P0 LDSM.16.M88.4 R52, [R4+UR48+0x400] ;  /* 0x000400300434083b */ /* 0x0004e80008000200 */
[----:B------:R2:W4:Y:S04]  /*7130*/  @P0 LDSM.16.M88.4 R48, [R3+0x400] ;  /* 0x000400000330083b */ /* 0x0005280000000200 */
[----:B------:R2:W1:Y:S04]  /*7140*/  @P0 LDSM.16.M88.4 R40, [R2+0x400] ;  /* 0x000400000228083b */ /* 0x0004680000000200 */
[----:B------:R2:W1:Y:S02]  /*7150*/  @P0 LDSM.16.M88.4 R44, [R0+0x400] ;  /* 0x00040000002c083b */ /* 0x0004640000000200 */
.L_x_110:
[----:B------:R-:W-:Y:S05]  /*7160*/  BSYNC B1 ;  /* 0x0000000000017941 */ /* 0x000fea0003800000 */
.L_x_109:
[----:B--2---:R-:W-:Y:S05]  /*7170*/  VIADD R0, R34, 0x40 ;  /* 0x0000004022007836 */ /* 0x004fea0000000000 */
        /* <DEDUP_REMOVED lines=20> */
.L_x_114:
[----:B------:R-:W-:Y:S01]  /*72c0*/  ISETP.NE.AND P6, PT, R81, RZ, PT ;  /* 0x000000ff5100720c */ /* 0x000fe20003fc5270 */
[----:B------:R-:W-:Y:S05]  /*72d0*/  WARPSYNC.ALL ;  /* 0x0000000000007948 */ /* 0x000fea0003800000 */
[----:B------:R-:W-:Y:S01]  /*72e0*/  R2UR UR4, R34 ;  /* 0x00000000220472ca */ /* 0x000fe200000e0000 */
[----:B------:R-:W-:Y:S01]  /*72f0*/  IMAD.U32 R0, RZ, RZ, UR40 ;  /* 0x00000028ff007e24 */ /* 0x000fe2000f8e00ff */
[----:B---3--:R-:W-:Y:S01]  /*7300*/  LOP3.LUT R20, R52, 0xffffe000, RZ, 0xc0, !PT ;  /* 0xffffe00034147812 */ /* 0x008fe200078ec0ff */
        /* <DEDUP_REMOVED lines=24> */
[----:B----4-:R-:W-:Y:S01]  /*7490*/  LOP3.LUT R18, R48, 0xffffe000, RZ, 0xc0, !PT ;  /* 0xffffe00030127812 */ /* 0x010fe200078ec0ff */
        /* <DEDUP_REMOVED lines=68> */
.L_x_116:
[----:B------:R-:W-:Y:S05]  /*78e0*/  BSYNC.RECONVERGENT B0 ;  /* 0x0000000000007941 */ /* 0x000fea0003800200 */
.L_x_115:
        /* <DEDUP_REMOVED lines=12> */
[----:B------:R-:W-:Y:S04]  /*79b0*/  @P1 IMAD R87, R87, 0x2000, R88 ;  /* 0x0000200057571824 */ /* 0x000fe800078e0258 */
[----:B------:R-:W-:Y:S05]  /*79c0*/  @P1 VIADD R3, R87, UR48 ;  /* 0x0000003057031c36 */ /* 0x000fea0008000000 */
[----:B------:R-:W-:Y:S01]  /*79d0*/  @P1 IADD3 R91, PT, PT, R91, R3, RZ ;  /* 0x000000035b5b1210 */ /* 0x000fe20007ffe0ff */
[----:B------:R-:W-:Y:S01]  /*79e0*/  @P1 IMAD.IADD R3, R75, 0x1, R3 ;  /* 0x000000014b031824 */ /* 0x000fe200078e0203 */
[----:B------:R-:W-:Y:S06]  /*79f0*/  @P0 BRA `(.L_x_120) ;  /* 0x00000000000c0947 */ /* 0x000fec0003800000 */
[----:B------:R-:W-:Y:S04]  /*7a00*/  SHF.L.U32 R0, R74, 0x1f, RZ ;  /* 0x0000001f4a007819 */ /* 0x000fe800000006ff */
[----:B------:R-:W2:Y:S02]  /*7a10*/  SYNCS.PHASECHK.TRANS64.TRYWAIT P0, [R2+URZ+0x40], R0 ;  /* 0x00004000020075a7 */ /* 0x000ea400080011ff */
[----:B--2---:R-:W-:Y:S05]  /*7a20*/  @!P0 BRA `(.L_x_121) ;  /* 0x0000001400ac8947 */ /* 0x004fea0003800000 */
.L_x_120:
[----:B------:R-:W-:Y:S05]  /*7a30*/  BSYNC B0 ;  /* 0x0000000000007941 */ /* 0x000fea0003800000 */
.L_x_119:
[----:B------:R-:W-:Y:S11]  /*7a40*/  ISETP.NE.AND P0, PT, R90, RZ, PT ;  /* 0x000000ff5a00720c */ /* 0x000ff60003f05270 */
[----:B------:R-:W-:Y:S02]  /*7a50*/  @!UPT UIADD3 URZ, UPT, UPT, URZ, URZ, URZ ;  /* 0x000000fffffff290 */ /* 0x000fe4000fffe0ff */
[----:B--2---:R-:W-:Y:S01]  /*7a60*/  @P0 IADD3 R0, PT, PT, R75, R91, RZ ;  /* 0x0000005b4b000210 */ /* 0x004fe20007ffe0ff */
[----:B------:R-:W-:Y:S05]  /*7a70*/  @P0 WARPSYNC.ALL ;  /* 0x0000000000000948 */ /* 0x000fea0003800000 */
[----:B------:R2:W3:Y:S04]  /*7a80*/  @P0 LDSM.16.M88.4 R52, [R87+UR48+0x400] ;  /* 0x000400305734083b */ /* 0x0004e80008000200 */
[----:B------:R2:W4:Y:S04]  /*7a90*/  @P0 LDSM.16.M88.4 R48, [R3+0x400] ;  /* 0x000400000330083b */ /* 0x0005280000000200 */
[----:B------:R2:W1:Y:S04]  /*7aa0*/  @P0 LDSM.16.M88.4 R40, [R91+0x400] ;  /* 0x000400005b28083b */ /* 0x0004680000000200 */
[----:B------:R2:W1:Y:S02]  /*7ab0*/  @P0 LDSM.16.M88.4 R44, [R0+0x400] ;  /* 0x00040000002c083b */ /* 0x0004640000000200 */
.L_x_118:
[----:B------:R-:W-:Y:S05]  /*7ac0*/  BSYNC B1 ;  /* 0x0000000000017941 */ /* 0x000fea0003800000 */
.L_x_117:
        /* <DEDUP_REMOVED lines=21> */
.L_x_122:
[----:B------:R-:W-:Y:S01]  /*7c20*/  ISETP.NE.AND P0, PT, R77, RZ, PT ;  /* 0x000000ff4d00720c */ /* 0x000fe20003f05270 */
[----:B------:R-:W-:Y:S05]  /*7c30*/  WARPSYNC.ALL ;  /* 0x0000000000007948 */ /* 0x000fea0003800000 */
[----:B------:R-:W-:Y:S01]  /*7c40*/  R2UR UR4, R34 ;  /* 0x00000000220472ca */ /* 0x000fe200000e0000 */
[----:B------:R-:W-:Y:S01]  /*7c50*/  BSSY.RECONVERGENT B0, `(.L_x_123) ;  /* 0x000005c000007945 */ /* 0x000fe20003800200 */
[----:B------:R-:W-:Y:S02]  /*7c60*/  R2UR UR5, R84 ;  /* 0x00000000540572ca */ /* 0x000fe400000e0000 */
[----:B---3--:R-:W-:Y:S02]  /*7c70*/  LOP3.LUT R0, R52, 0xffffe000, RZ, 0xc0, !PT ;  /* 0xffffe00034007812 */ /* 0x008fe400078ec0ff */
[----:B------:R-:W-:Y:S02]  /*7c80*/  LOP3.LUT R2, R53, 0xffffe000, RZ, 0xc0, !PT ;  /* 0xffffe00035027812 */ /* 0x000fe400078ec0ff */
[----:B------:R-:W-:Y:S02]  /*7c90*/  LOP3.LUT R3, R54, 0xffffe000, RZ, 0xc0, !PT ;  /* 0xffffe00036037812 */ /* 0x000fe400078ec0ff */
[----:B------:R-:W-:Y:S02]  /*7ca0*/  LOP3.LUT R20, R55, 0xffffe000, RZ, 0xc0, !PT ;  /* 0xffffe00037147812 */ /* 0x000fe400078ec0ff */
[----:B----4-:R-:W-:Y:S01]  /*7cb0*/  LOP3.LUT R21, R48, 0xffffe000, RZ, 0xc0, !PT ;  /* 0xffffe00030157812 */ /* 0x010fe200078ec0ff */
[----:B-1----:R-:W1:Y:S01]  /*7cc0*/  LDTM.16dp128bit.x8 R4, tmem[UR4+0x60] ;  /* 0x00006004000479ee */ /* 0x002e620008180000 */
[----:B------:R-:W-:Y:S01]  /*7cd0*/  LOP3.LUT R34, R49, 0xffffe000, RZ, 0xc0, !PT ;  /* 0xffffe00031227812 */ /* 0x000fe200078ec0ff */
[----:B------:R-:W-:Y:S01]  /*7ce0*/  UIADD3 UR5, UPT, UPT, UR5, 0xd0, URZ ;  /* 0x000000d005057890 */ /* 0x000fe2000fffe0ff */
[----:B------:R-:W-:Y:S01]  /*7cf0*/  LOP3.LUT R36, R50, 0xffffe000, RZ, 0xc0, !PT ;  /* 0xffffe00032247812 */ /* 0x000fe200078ec0ff */
[----:B------:R-:W-:Y:S01]  /*7d00*/  NOP ;  /* 0x0000000000007918 */ /* 0x000fe20000000000 */
[----:B------:R-:W-:Y:S01]  /*7d10*/  LOP3.LUT R37, R51, 0xffffe000, RZ, 0xc0, !PT ;  /* 0xffffe00033257812 */ /* 0x000fe200078ec0ff */
[----:B------:R-:W-:Y:S01]  /*7d20*/  UPRMT UR5, UR37, 0x654, UR5 ;  /* 0x0000065425057896 */ /* 0x000fe20008000005 */
[----:B------:R-:W-:Y:S02]  /*7d30*/  LOP3.LUT R38, R40, 0xffffe000, RZ, 0xc0, !PT ;  /* 0xffffe00028267812 */ /* 0x000fe400078ec0ff */
[----:B------:R-:W-:Y:S02]  /*7d40*/  LOP3.LUT R39, R41, 0xffffe000, RZ, 0xc0, !PT ;  /* 0xffffe00029277812 */ /* 0x000fe400078ec0ff */
[----:B------:R-:W-:Y:S02]  /*7d50*/  LOP3.LUT R40, R42, 0xffffe000, RZ, 0xc0, !PT ;  /* 0xffffe0002a287812 */ /* 0x000fe400078ec0ff */
[----:B------:R-:W-:Y:S02]  /*7d60*/  LOP3.LUT R41, R43, 0xffffe000, RZ, 0xc0, !PT ;  /* 0xffffe0002b297812 */ /* 0x000fe400078ec0ff */
[----:B------:R-:W-:Y:S01]  /*7d70*/  LOP3.LUT R42, R44, 0xffffe000, RZ, 0xc0, !PT ;  /* 0xffffe0002c2a7812 */ /* 0x000fe200078ec0ff */
[----:B-1----:R-:W-:Y:S01]  /*7d80*/  SYNCS.ARRIVE.TRANS64.RED.A1T0 RZ, [UR5], RZ ;  /* 0x000000ffffff79a7 */ /* 0x002fe20008100405 */
[----:B------:R-:W-:Y:S02]  /*7d90*/  LOP3.LUT R43, R45, 0xffffe000, RZ, 0xc0, !PT ;  /* 0xffffe0002d2b7812 */ /* 0x000fe400078ec0ff */
[----:B------:R-:W-:Y:S02]  /*7da0*/  LOP3.LUT R44, R46, 0xffffe000, RZ, 0xc0, !PT ;  /* 0xffffe0002e2c7812 */ /* 0x000fe400078ec0ff */
[----:B------:R-:W-:Y:S01]  /*7db0*/  LOP3.LUT R45, R47, 0xffffe000, RZ, 0xc0, !PT ;  /* 0xffffe0002f2d7812 */ /* 0x000fe200078ec0ff */
[C---:B------:R-:W-:Y:S01]  /*7dc0*/  FMUL R4, R33.reuse, R4 ;  /* 0x0000000421047220 */ /* 0x040fe20000400000 */
[C---:B------:R-:W-:Y:S01]  /*7dd0*/  FMUL R5, R33.reuse, R5 ;  /* 0x0000000521057220 */ /* 0x040fe20000400000 */
[C---:B------:R-:W-:Y:S01]  /*7de0*/  FMUL R6, R33.reuse, R6 ;  /* 0x0000000621067220 */ /* 0x040fe20000400000 */
[----:B------:R-:W-:Y:S01]  /*7df0*/  FMUL R7, R33, R7 ;  /* 0x0000000721077220 */ /* 0x000fe20000400000 */
[----:B------:R-:W-:Y:S01]  /*7e00*/  FFMA R4, R35, R0, R4 ;  /* 0x0000000023047223 */ /* 0x000fe20000000004 */
[----:B------:R-:W-:Y:S01]  /*7e10*/  FMUL R8, R33, R8 ;  /* 0x0000000821087220 */ /* 0x000fe20000400000 */
[----:B------:R-:W-:Y:S01]  /*7e20*/  FFMA R5, R35, R2, R5 ;  /* 0x0000000223057223 */ /* 0x000fe20000000005 */
[----:B------:R-:W-:Y:S01]  /*7e30*/  FMUL R9, R33, R9 ;  /* 0x0000000921097220 */ /* 0x000fe20000400000 */
[----:B------:R-:W-:Y:S01]  /*7e40*/  FFMA R6, R35, R3, R6 ;  /* 0x0000000323067223 */ /* 0x000fe20000000006 */
[----:B------:R-:W-:Y:S01]  /*7e50*/  F2FP.TF32.F32.PACK_B R4, R4 ;  /* 0x00000004ff04723e */ /* 0x000fe200024050ff */
[----:B------:R-:W-:Y:S01]  /*7e60*/  FMUL R10, R33, R10 ;  /* 0x0000000a210a7220 */ /* 0x000fe20000400000 */
[----:B------:R-:W-:Y:S01]  /*7e70*/  F2FP.TF32.F32.PACK_B R5, R5 ;  /* 0x00000005ff05723e */ /* 0x000fe200024050ff */
[----:B------:R-:W-:Y:S01]  /*7e80*/  FFMA R7, R35, R20, R7 ;  /* 0x0000001423077223 */ /* 0x000fe20000000007 */
[----:B------:R-:W-:Y:S01]  /*7e90*/  FMUL R11, R33, R11 ;  /* 0x0000000b210b7220 */ /* 0x000fe20000400000 */
        /* <DEDUP_REMOVED lines=8> */
[----:B------:R-:W-:Y:S01]  /*7f20*/  F2FP.TF32.F32.PACK_B R6, R6 ;  /* 0x00000006ff06723e */ /* 0x000fe200024050ff */
[----:B------:R-:W-:Y:S01]  /*7f30*/  FFMA R12, R35, R38, R12 ;  /* 0x00000026230c7223 */ /* 0x000fe2000000000c */
[----:B------:R-:W-:Y:S01]  /*7f40*/  F2FP.TF32.F32.PACK_B R7, R7 ;  /* 0x00000007ff07723e */ /* 0x000fe200024050ff */
[----:B------:R-:W-:Y:S01]  /*7f50*/  FMUL R16, R33, R16 ;  /* 0x0000001021107220 */ /* 0x000fe20000400000 */
[----:B------:R-:W-:Y:S01]  /*7f60*/  FFMA R13, R35, R39, R13 ;  /* 0x00000027230d7223 */ /* 0x000fe2000000000d */
[----:B------:R-:W-:Y:S01]  /*7f70*/  FMUL R17, R33, R17 ;  /* 0x0000001121117220 */ /* 0x000fe20000400000 */
[----:B------:R-:W-:Y:S01]  /*7f80*/  FFMA R14, R35, R40, R14 ;  /* 0x00000028230e7223 */ /* 0x000fe2000000000e */
[----:B------:R1:W-:Y:S01]  /*7f90*/  STSM.16.M88.4 [R83+0x6400], R4 ;  /* 0x0064000453007844 */ /* 0x0003e20000000200 */
[----:B------:R-:W-:Y:S01]  /*7fa0*/  FMUL R18, R33, R18 ;  /* 0x0000001221127220 */ /* 0x000fe20000400000 */
[----:B------:R-:W-:Y:S01]  /*7fb0*/  FFMA R15, R35, R41, R15 ;  /* 0x00000029230f7223 */ /* 0x000fe2000000000f */
[----:B------:R-:W-:Y:S01]  /*7fc0*/  FMUL R19, R33, R19 ;  /* 0x0000001321137220 */ /* 0x000fe20000400000 */
[----:B------:R-:W-:Y:S01]  /*7fd0*/  F2FP.TF32.F32.PACK_B R8, R8 ;  /* 0x00000008ff08723e */ /* 0x000fe200024050ff */
[C---:B------:R-:W-:Y:S01]  /*7fe0*/  FFMA R16, R35.reuse, R42, R16 ;  /* 0x0000002a23107223 */ /* 0x040fe20000000010 */
[----:B------:R-:W-:Y:S01]  /*7ff0*/  F2FP.TF32.F32.PACK_B R9, R9 ;  /* 0x00000009ff09723e */ /* 0x000fe200024050ff */
[C---:B------:R-:W-:Y:S01]  /*8000*/  FFMA R17, R35.reuse, R43, R17 ;  /* 0x0000002b23117223 */ /* 0x040fe20000000011 */
[----:B------:R-:W-:Y:S01]  /*8010*/  F2FP.TF32.F32.PACK_B R10, R10 ;  /* 0x0000000aff0a723e */ /* 0x000fe200024050ff */
[C---:B------:R-:W-:Y:S01]  /*8020*/  FFMA R18, R35.reuse, R44, R18 ;  /* 0x0000002c23127223 */ /* 0x040fe20000000012 */
[----:B------:R-:W-:Y:S01]  /*8030*/  F2FP.TF32.F32.PACK_B R11, R11 ;  /* 0x0000000bff0b723e */ /* 0x000fe200024050ff */
[----:B------:R-:W-:Y:S01]  /*8040*/  FFMA R19, R35, R45, R19 ;  /* 0x0000002d23137223 */ /* 0x000fe20000000013 */
[----:B------:R-:W-:Y:S02]  /*8050*/  F2FP.TF32.F32.PACK_B R12, R12 ;  /* 0x0000000cff0c723e */ /* 0x000fe400024050ff */
[----:B------:R-:W-:Y:S01]  /*8060*/  F2FP.TF32.F32.PACK_B R13, R13 ;  /* 0x0000000dff0d723e */ /* 0x000fe200024050ff */
[----:B------:R1:W-:Y:S01]  /*8070*/  STSM.16.M88.4 [R82+0x6400], R8 ;  /* 0x0064000852007844 */ /* 0x0003e20000000200 */
[----:B------:R-:W-:Y:S02]  /*8080*/  F2FP.TF32.F32.PACK_B R14, R14 ;  /* 0x0000000eff0e723e */ /* 0x000fe400024050ff */
[----:B------:R-:W-:Y:S02]  /*8090*/  F2FP.TF32.F32.PACK_B R15, R15 ;  /* 0x0000000fff0f723e */ /* 0x000fe400024050ff */
[----:B------:R-:W-:Y:S02]  /*80a0*/  F2FP.TF32.F32.PACK_B R16, R16 ;  /* 0x00000010ff10723e */ /* 0x000fe400024050ff */
[----:B------:R-:W-:Y:S01]  /*80b0*/  F2FP.TF32.F32.PACK_B R17, R17 ;  /* 0x00000011ff11723e */ /* 0x000fe200024050ff */
[----:B------:R1:W-:Y:S01]  /*80c0*/  STSM.16.M88.4 [R85+0x6000], R12 ;  /* 0x0060000c55007844 */ /* 0x0003e20000000200 */
[----:B------:R-:W-:Y:S02]  /*80d0*/  F2FP.TF32.F32.PACK_B R18, R18 ;  /* 0x00000012ff12723e */ /* 0x000fe400024050ff */
[----:B------:R-:W-:Y:S05]  /*80e0*/  F2FP.TF32.F32.PACK_B R19, R19 ;  /* 0x00000013ff13723e */ /* 0x000fea00024050ff */
        /* <DEDUP_REMOVED lines=18> */
.L_x_124:
[----:B------:R-:W-:Y:S05]  /*8210*/  BSYNC.RECONVERGENT B0 ;  /* 0x0000000000007941 */ /* 0x000fea0003800200 */
.L_x_123:
[----:B------:R-:W-:Y:S01]  /*8220*/  BAR.SYNC.DEFER_BLOCKING 0x1, 0x80 ;  /* 0x0042000000007b1d */ /* 0x000fe20000010000 */
[----:B------:R-:W-:Y:S01]  /*8230*/  UISETP.NE.AND UP0, UPT, UR49, -0x4, UPT ;  /* 0xfffffffc3100788c */ /* 0x000fe2000bf05270 */
[----:B------:R-:W-:Y:S08]  /*8240*/  IADD3 R31, PT, PT, R31, 0x1, RZ ;  /* 0x000000011f1f7810 */ /* 0x000ff00007ffe0ff */
[----:B------:R-:W-:Y:S05]  /*8250*/  BRA.U !UP0, `(.L_x_125) ;  /* 0x0000000108287547 */ /* 0x000fea000b800000 */
[----:B------:R-:W-:Y:S01]  /*8260*/  ISETP.NE.AND P0, PT, R81, RZ, PT ;  /* 0x000000ff5100720c */ /* 0x000fe20003f05270 */
[----:B------:R-:W-:Y:S01]  /*8270*/  IMAD.U32 R2, RZ, RZ, UR51 ;  /* 0x00000033ff027e24 */ /* 0x000fe2000f8e00ff */
[----:B------:R-:W-:Y:S01]  /*8280*/  UIADD3 UR51, UPT, UPT, UR51, 0x1, URZ ;  /* 0x0000000133337890 */ /* 0x000fe2000fffe0ff */
[----:B------:R-:W-:Y:S03]  /*8290*/  IMAD.U32 R0, RZ, RZ, UR37 ;  /* 0x00000025ff007e24 */ /* 0x000fe6000f8e00ff */
[----:B------:R-:W-:Y:S04]  /*82a0*/  UISETP.NE.AND UP0, UPT, UR51, 0x4, UPT ;  /* 0x000000043300788c */ /* 0x000fe8000bf05270 */
[----:B------:R-:W-:Y:S03]  /*82b0*/  USEL UR51, UR51, URZ, UP0 ;  /* 0x000000ff33337287 */ /* 0x000fe60008000000 */
[----:B------:R-:W-:Y:S05]  /*82c0*/  @P0 LEA R2, R2, UR48, 0x3 ;  /* 0x0000003002020c11 */ /* 0x000fea000f8e18ff */
[----:B------:R-:W-:Y:S05]  /*82d0*/  @P0 VIADD R2, R2, 0x60 ;  /* 0x0000006002020836 */ /* 0x000fea0000000000 */
[----:B------:R-:W-:Y:S04]  /*82e0*/  @P0 PRMT R0, R0, 0x654, R2 ;  /* 0x0000065400000816 */ /* 0x000fe80000000002 */
[----:B------:R2:W-:Y:S03]  /*82f0*/  @P0 SYNCS.ARRIVE.TRANS64.RED.A1T0 RZ, [R0+URZ], RZ ;  /* 0x000000ff00ff09a7 */ /* 0x0005e600081004ff */
.L_x_125:
[----:B------:R-:W-:Y:S01]  /*8300*/  ISETP.NE.AND P2, PT, R78, RZ, PT ;  /* 0x000000ff4e00720c */ /* 0x000fe20003f45270 */
[----:B------:R-:W-:Y:S01]  /*8310*/  UIADD3 UR49, UPT, UPT, UR49, 0x4, URZ ;  /* 0x0000000431317890 */ /* 0x000fe2000fffe0ff */
[----:B------:R-:W-:Y:S01]  /*8320*/  ISETP.NE.AND P0, PT, R80, 0x2, PT ;  /* 0x000000025000780c */ /* 0x000fe20003f05270 */
[----:B-1----:R-:W-:Y:S01]  /*8330*/  IMAD.IADD R14, R29, 0x1, R62 ;  /* 0x000000011d0e7824 */ /* 0x002fe200078e023e */
[----:B------:R-:W-:Y:S01]  /*8340*/  ISETP.NE.AND P1, PT, R31, 0x4, PT ;  /* 0x000000041f00780c */ /* 0x000fe20003f25270 */
[----:B------:R-:W-:Y:S01]  /*8350*/  IMAD.IADD R15, R30, 0x1, R63 ;  /* 0x000000011e0f7824 */ /* 0x000fe200078e023f */
[----:B------:R-:W-:Y:S02]  /*8360*/  SEL R2, RZ, 0x1, P0 ;  /* 0x00000001ff027807 */ /* 0x000fe40000000000 */
[----:B--2---:R-:W-:Y:S02]  /*8370*/  SEL R0, RZ, 0x1, P1 ;  /* 0x00000001ff007807 */ /* 0x004fe40000800000 */
[----:B------:R-:W-:Y:S02]  /*8380*/  LOP3.LUT R72, R72, R2, RZ, 0x3c, !PT ;  /* 0x0000000248487212 */ /* 0x000fe400078e3cff */
[----:B------:R-:W-:Y:S02]  /*8390*/  LOP3.LUT R73, R73, R0, RZ, 0x3c, !PT ;  /* 0x0000000049497212 */ /* 0x000fe400078e3cff */
[----:B------:R-:W-:Y:S02]  /*83a0*/  @P2 R2UR UR36, R71 ;  /* 0x00000000472422ca */ /* 0x000fe400000e0000 */
[----:B------:R-:W-:Y:S02]  /*83b0*/  SEL R80, R80, RZ, P0 ;  /* 0x000000ff50507207 */ /* 0x000fe40000000000 */
[----:B------:R-:W-:Y:S01]  /*83c0*/  SEL R31, R31, RZ, P1 ;  /* 0x000000ff1f1f7207 */ /* 0x000fe20000800000 */
[----:B------:R-:W-:Y:S10]  /*83d0*/  @P2 BRA `(.L_x_126) ;  /* 0xffffffcc00082947 */ /* 0x000ff4000383ffff */
[----:B------:R-:W-:-:S09]  /*83e0*/  UISETP.NE.AND UP0, UPT, UR50, URZ, UPT ;  /* 0x000000ff3200728c */ /* 0x000fd2000bf05270 */
[----:B------:R-:W-:Y:S05]  /*83f0*/  BRA.U !UP0, `(.L_x_127) ;  /* 0x0000000108487547 */ /* 0x000fea000b800000 */
[----:B------:R-:W1:Y:S02]  /*8400*/  LDCU.64 UR4, c[0x0][0x890] ;  /* 0x00011200ff0477ac */ /* 0x000e640008000a00 */
[----:B-1----:R-:W-:-:S04]  /*8410*/  UISETP.NE.U32.AND UP0, UPT, UR4, URZ, UPT ;  /* 0x000000ff0400728c */ /* 0x002fc8000bf05070 */
[----:B------:R-:W-:-:S09]  /*8420*/  UISETP.NE.AND.EX UP0, UPT, UR5, URZ, UPT, UP0 ;  /* 0x000000ff0500728c */ /* 0x000fd2000bf05300 */
[----:B------:R-:W-:Y:S05]  /*8430*/  BRA.U UP0, `(.L_x_128) ;  /* 0x00000001000c7547 */ /* 0x000fea000b800000 */
[----:B------:R-:W-:-:S13]  /*8440*/  FSETP.NEU.AND P0, PT, R35, RZ, PT ;  /* 0x000000ff2300720b */ /* 0x000fda0003f0d000 */
[----:B------:R-:W-:Y:S05]  /*8450*/  @!P0 EXIT ;  /* 0x000000000000894d */ /* 0x000fea0003800000 */
[----:B------:R-:W-:Y:S05]  /*8460*/  BRA `(.L_x_127) ;  /* 0x00000000002c7947 */ /* 0x000fea0003800000 */
.L_x_128:
[----:B------:R-:W-:Y:S01]  /*8470*/  ISETP.NE.AND P0, PT, R79, RZ, PT ;  /* 0x000000ff4f00720c */ /* 0x000fe20003f05270 */
[----:B------:R-:W-:-:S12]  /*8480*/  BSSY.RECONVERGENT B0, `(.L_x_127) ;  /* 0x0000009000007945 */ /* 0x000fd80003800200 */
[----:B------:R-:W-:Y:S05]  /*8490*/  @P0 BRA `(.L_x_129) ;  /* 0x0000000000140947 */ /* 0x000fea0003800000 */
[----:B------:R-:W1:Y:S02]  /*84a0*/  LDCU.64 UR4, c[0x0][0x888] ;  /* 0x00011100ff0477ac */ /* 0x000e640008000a00 */
[----:B-1----:R-:W-:-:S04]  /*84b0*/  ISETP.NE.U32.AND P0, PT, RZ, UR4, PT ;  /* 0x00000004ff007c0c */ /* 0x002fc8000bf05070 */
[----:B------:R-:W-:-:S13]  /*84c0*/  ISETP.NE.AND.EX P0, PT, RZ, UR5, PT, P0 ;  /* 0x00000005ff007c0c */ /* 0x000fda000bf05300 */
[----:B------:R-:W-:Y:S05]  /*84d0*/  @!P0 EXIT ;  /* 0x000000000000894d */ /* 0x000fea0003800000 */
[----:B------:R-:W-:Y:S05]  /*84e0*/  BRA `(.L_x_130) ;  /* 0x0000000000087947 */ /* 0x000fea0003800000 */
.L_x_129:
[----:B------:R-:W-:-:S13]  /*84f0*/  FSETP.NEU.AND P0, PT, R35, RZ, PT ;  /* 0x000000ff2300720b */ /* 0x000fda0003f0d000 */
[----:B------:R-:W-:Y:S05]  /*8500*/  @!P0 EXIT ;  /* 0x000000000000894d */ /* 0x000fea0003800000 */
.L_x_130:
[----:B------:R-:W-:Y:S05]  /*8510*/  BSYNC.RECONVERGENT B0 ;  /* 0x0000000000007941 */ /* 0x000fea0003800200 */
.L_x_127:
[----:B------:R-:W-:Y:S01]  /*8520*/  ULEA UR4, UR51, UR48, 0x3 ;  /* 0x0000003033047291 */ /* 0x000fe2000f8e18ff */
[----:B------:R-:W-:-:S04]  /*8530*/  DEPBAR.LE SB0, 0x0 ;  /* 0x000080000000791a */ /* 0x000fc80000000000 */
[----:B------:R-:W-:-:S04]  /*8540*/  UIADD3 UR4, UPT, UPT, UR4, 0x60, URZ ;  /* 0x0000006004047890 */ /* 0x000fc8000fffe0ff */
[----:B------:R-:W-:-:S09]  /*8550*/  UPRMT UR4, UR37, 0x654, UR4 ;  /* 0x0000065425047896 */ /* 0x000fd20008000004 */
[----:B------:R-:W-:Y:S01]  /*8560*/  SYNCS.ARRIVE.TRANS64.RED.A1T0 RZ, [UR4], RZ ;  /* 0x000000ffffff79a7 */ /* 0x000fe20008100404 */
[----:B------:R-:W-:Y:S05]  /*8570*/  EXIT ;  /* 0x000000000000794d */ /* 0x000fea0003800000 */
.L_x_19:
[----:B--2---:R2:W1:Y:S02]  /*8580*/  SYNCS.PHASECHK.TRANS64.TRYWAIT P0, [R2+URZ+0x100], R3 ;  /* 0x00010003020075a7 */ /* 0x00446400080011ff */
[----:B-1----:R-:W-:Y:S05]  /*8590*/  @!P0 NANOSLEEP.SYNCS 0x989680 ;  /* 0x009896800000895d */ /* 0x002fea0003900000 */
[----:B------:R-:W1:Y:S02]  /*85a0*/  @!P0 SYNCS.PHASECHK.TRANS64 P0, [R2+URZ+0x100], R3 ;  /* 0x00010003020085a7 */ /* 0x000e6400080010ff */
[----:B-1----:R-:W-:Y:S05]  /*85b0*/  @!P0 BRA `(.L_x_19) ;  /* 0xfffffffc00f08947 */ /* 0x002fea000383ffff */
[----:B------:R-:W-:Y:S05]  /*85c0*/  BRA `(.L_x_131) ;  /* 0xffffff9000047947 */ /* 0x000fea000383ffff */
.L_x_22:
[----:B-1----:R-:W-:-:S07]  /*85d0*/  MOV R2, UR33 ;  /* 0x0000002100027c02 */ /* 0x002fce0008000f00 */
.L_x_132:
[----:B-1----:R1:W2:Y:S02]  /*85e0*/  SYNCS.PHASECHK.TRANS64.TRYWAIT P0, [R2+URZ+0x20], R4 ;  /* 0x00002004020075a7 */ /* 0x0022a400080011ff */
[----:B--2---:R-:W-:Y:S05]  /*85f0*/  @!P0 NANOSLEEP.SYNCS 0x989680 ;  /* 0x009896800000895d */ /* 0x004fea0003900000 */
[----:B------:R-:W2:Y:S02]  /*8600*/  @!P0 SYNCS.PHASECHK.TRANS64 P0, [R2+URZ+0x20], R4 ;  /* 0x00002004020085a7 */ /* 0x000ea400080010ff */
[----:B--2---:R-:W-:Y:S05]  /*8610*/  @!P0 BRA `(.L_x_132) ;  /* 0xfffffffc00f08947 */ /* 0x004fea000383ffff */
[----:B------:R-:W-:Y:S05]  /*8620*/  BRA `(.L_x_21) ;  /* 0xffffff9000587947 */ /* 0x000fea000383ffff */
.L_x_28:
[----:B-1----:R-:W-:-:S07]  /*8630*/  MOV R2, UR33 ;  /* 0x0000002100027c02 */ /* 0x002fce0008000f00 */
.L_x_133:
[----:B-1----:R1:W2:Y:S02]  /*8640*/  SYNCS.PHASECHK.TRANS64.TRYWAIT P0, [R2+URZ+0x20], R4 ;  /* 0x00002004020075a7 */ /* 0x0022a400080011ff */
[----:B--2---:R-:W-:Y:S05]  /*8650*/  @!P0 NANOSLEEP.SYNCS 0x989680 ;  /* 0x009896800000895d */ /* 0x004fea0003900000 */
[----:B------:R-:W2:Y:S02]  /*8660*/  @!P0 SYNCS.PHASECHK.TRANS64 P0, [R2+URZ+0x20], R4 ;  /* 0x00002004020085a7 */ /* 0x000ea400080010ff */
[----:B--2---:R-:W-:Y:S05]  /*8670*/  @!P0 BRA `(.L_x_133) ;  /* 0xfffffffc00f08947 */ /* 0x004fea000383ffff */
[----:B------:R-:W-:Y:S05]  /*8680*/  BRA `(.L_x_27) ;  /* 0xffffff9400307947 */ /* 0x000fea000383ffff */
.L_x_32:
[----:B-1----:R1:W2:Y:S02]  /*8690*/  SYNCS.PHASECHK.TRANS64.TRYWAIT P0, [R2+URZ+0x90], R3 ;  /* 0x00009003020075a7 */ /* 0x0022a400080011ff */
[----:B--2---:R-:W-:Y:S05]  /*86a0*/  @!P0 NANOSLEEP.SYNCS 0x989680 ;  /* 0x009896800000895d */ /* 0x004fea0003900000 */
[----:B------:R-:W2:Y:S02]  /*86b0*/  @!P0 SYNCS.PHASECHK.TRANS64 P0, [R2+URZ+0x90], R3 ;  /* 0x00009003020085a7 */ /* 0x000ea400080010ff */
[----:B--2---:R-:W-:Y:S05]  /*86c0*/  @!P0 BRA `(.L_x_32) ;  /* 0xfffffffc00f08947 */ /* 0x004fea000383ffff */
[----:B------:R-:W-:Y:S05]  /*86d0*/  BRA `(.L_x_134) ;  /* 0xffffff9400e47947 */ /* 0x000fea000383ffff */
.L_x_36:
[----:B----4-:R-:W-:-:S07]  /*86e0*/  MOV R0, UR5 ;  /* 0x0000000500007c02 */ /* 0x010fce0008000f00 */
.L_x_135:
[----:B-1----:R1:W2:Y:S02]  /*86f0*/  SYNCS.PHASECHK.TRANS64.TRYWAIT P0, [R0+URZ], R2 ;  /* 0x00000002000075a7 */ /* 0x0022a400080011ff */
[----:B--2---:R-:W-:Y:S05]  /*8700*/  @!P0 NANOSLEEP.SYNCS 0x989680 ;  /* 0x009896800000895d */ /* 0x004fea0003900000 */
[----:B------:R-:W2:Y:S02]  /*8710*/  @!P0 SYNCS.PHASECHK.TRANS64 P0, [R0+URZ], R2 ;  /* 0x00000002000085a7 */ /* 0x000ea400080010ff */
[----:B--2---:R-:W-:Y:S05]  /*8720*/  @!P0 BRA `(.L_x_135) ;  /* 0xfffffffc00f08947 */ /* 0x004fea000383ffff */
[----:B------:R-:W-:Y:S05]  /*8730*/  BRA `(.L_x_136) ;  /* 0xffffff9c00547947 */ /* 0x000fea000383ffff */
.L_x_37:
[----:B----4-:R-:W-:-:S07]  /*8740*/  MOV R0, UR5 ;  /* 0x0000000500007c02 */ /* 0x010fce0008000f00 */
.L_x_137:
[----:B-1----:R1:W2:Y:S02]  /*8750*/  SYNCS.PHASECHK.TRANS64.TRYWAIT P0, [R0+URZ], R3 ;  /* 0x00000003000075a7 */ /* 0x0022a400080011ff */
[----:B--2---:R-:W-:Y:S05]  /*8760*/  @!P0 NANOSLEEP.SYNCS 0x989680 ;  /* 0x009896800000895d */ /* 0x004fea0003900000 */
[----:B------:R-:W2:Y:S02]  /*8770*/  @!P0 SYNCS.PHASECHK.TRANS64 P0, [R0+URZ], R3 ;  /* 0x00000003000085a7 */ /* 0x000ea400080010ff */
[----:B--2---:R-:W-:Y:S05]  /*8780*/  @!P0 BRA `(.L_x_137) ;  /* 0xfffffffc00f08947 */ /* 0x004fea000383ffff */
[----:B------:R-:W-:Y:S05]  /*8790*/  BRA `(.L_x_138) ;  /* 0xffffff9c00607947 */ /* 0x000fea000383ffff */
.L_x_38:
[----:B----4-:R-:W-:-:S07]  /*87a0*/  MOV R0, UR5 ;  /* 0x0000000500007c02 */ /* 0x010fce0008000f00 */
.L_x_139:
[----:B-1----:R1:W2:Y:S02]  /*87b0*/  SYNCS.PHASECHK.TRANS64.TRYWAIT P0, [R0+URZ], R3 ;  /* 0x00000003000075a7 */ /* 0x0022a400080011ff */
[----:B--2---:R-:W-:Y:S05]  /*87c0*/  @!P0 NANOSLEEP.SYNCS 0x989680 ;  /* 0x009896800000895d */ /* 0x004fea0003900000 */
[----:B------:R-:W2:Y:S02]  /*87d0*/  @!P0 SYNCS.PHASECHK.TRANS64 P0, [R0+URZ], R3 ;  /* 0x00000003000085a7 */ /* 0x000ea400080010ff */
[----:B--2---:R-:W-:Y:S05]  /*87e0*/  @!P0 BRA `(.L_x_139) ;  /* 0xfffffffc00f08947 */ /* 0x004fea000383ffff */
[----:B------:R-:W-:Y:S05]  /*87f0*/  BRA `(.L_x_140) ;  /* 0xffffff9c006c7947 */ /* 0x000fea000383ffff */
.L_x_41:
[----:B-1----:R1:W2:Y:S02]  /*8800*/  SYNCS.PHASECHK.TRANS64.TRYWAIT P0, [R0+URZ+0xf0], R4 ;  /* 0x0000f004000075a7 */ /* 0x0022a400080011ff */
[----:B--2---:R-:W-:Y:S05]  /*8810*/  @!P0 NANOSLEEP.SYNCS 0x989680 ;  /* 0x009896800000895d */ /* 0x004fea0003900000 */
[----:B------:R-:W2:Y:S02]  /*8820*/  @!P0 SYNCS.PHASECHK.TRANS64 P0, [R0+URZ+0xf0], R4 ;  /* 0x0000f004000085a7 */ /* 0x000ea400080010ff */
[----:B--2---:R-:W-:Y:S05]  /*8830*/  @!P0 BRA `(.L_x_41) ;  /* 0xfffffffc00f08947 */ /* 0x004fea000383ffff */
[----:B------:R-:W-:Y:S05]  /*8840*/  BRA `(.L_x_141) ;  /* 0xffffff9c00c87947 */ /* 0x000fea000383ffff */
.L_x_42:
[----:B------:R-:W-:-:S07]  /*8850*/  MOV R0, UR5 ;  /* 0x0000000500007c02 */ /* 0x000fce0008000f00 */
.L_x_142:
[----:B-1----:R1:W2:Y:S02]  /*8860*/  SYNCS.PHASECHK.TRANS64.TRYWAIT P0, [R0+URZ+0xa0], R5 ;  /* 0x0000a005000075a7 */ /* 0x0022a400080011ff */
[----:B--2---:R-:W-:Y:S05]  /*8870*/  @!P0 NANOSLEEP.SYNCS 0x989680 ;  /* 0x009896800000895d */ /* 0x004fea0003900000 */
[----:B------:R-:W2:Y:S02]  /*8880*/  @!P0 SYNCS.PHASECHK.TRANS64 P0, [R0+URZ+0xa0], R5 ;  /* 0x0000a005000085a7 */ /* 0x000ea400080010ff */
[----:B--2---:R-:W-:Y:S05]  /*8890*/  @!P0 BRA `(.L_x_142) ;  /* 0xfffffffc00f08947 */ /* 0x004fea000383ffff */
[----:B------:R-:W-:Y:S05]  /*88a0*/  BRA `(.L_x_143) ;  /* 0xffffff9c00d87947 */ /* 0x000fea000383ffff */
.L_x_43:
[----:B-1----:R1:W2:Y:S02]  /*88b0*/  SYNCS.PHASECHK.TRANS64.TRYWAIT P1, [R0+URZ+0x90], R4 ;  /* 0x00009004000075a7 */ /* 0x0022a400080211ff */
[----:B--2---:R-:W-:Y:S05]  /*88c0*/  @!P1 NANOSLEEP.SYNCS 0x989680 ;  /* 0x009896800000995d */ /* 0x004fea0003900000 */
[----:B------:R-:W2:Y:S02]  /*88d0*/  @!P1 SYNCS.PHASECHK.TRANS64 P1, [R0+URZ+0x90], R4 ;  /* 0x00009004000095a7 */ /* 0x000ea400080210ff */
[----:B--2---:R-:W-:Y:S05]  /*88e0*/  @!P1 BRA `(.L_x_43) ;  /* 0xfffffffc00f09947 */ /* 0x004fea000383ffff */
[----:B------:R-:W-:Y:S05]  /*88f0*/  BRA `(.L_x_144) ;  /* 0xffffffa000087947 */ /* 0x000fea000383ffff */
.L_x_46:
[----:B------:R-:W-:-:S07]  /*8900*/  MOV R0, UR5 ;  /* 0x0000000500007c02 */ /* 0x000fce0008000f00 */
.L_x_145:
[----:B-1----:R1:W2:Y:S02]  /*8910*/  SYNCS.PHASECHK.TRANS64.TRYWAIT P0, [R0+URZ+0xa0], R2 ;  /* 0x0000a002000075a7 */ /* 0x0022a400080011ff */
[----:B--2---:R-:W-:Y:S05]  /*8920*/  @!P0 NANOSLEEP.SYNCS 0x989680 ;  /* 0x009896800000895d */ /* 0x004fea0003900000 */
[----:B------:R-:W2:Y:S02]  /*8930*/  @!P0 SYNCS.PHASECHK.TRANS64 P0, [R0+URZ+0xa0], R2 ;  /* 0x0000a002000085a7 */ /* 0x000ea400080010ff */
[----:B--2---:R-:W-:Y:S05]  /*8940*/  @!P0 BRA `(.L_x_145) ;  /* 0xfffffffc00f08947 */ /* 0x004fea000383ffff */
[----:B------:R-:W-:Y:S05]  /*8950*/  BRA `(.L_x_45) ;  /* 0xffffffa0005c7947 */ /* 0x000fea000383ffff */
.L_x_53:
[----:B-1----:R1:W2:Y:S02]  /*8960*/  SYNCS.PHASECHK.TRANS64.TRYWAIT P1, [R0+URZ+0x90], R2 ;  /* 0x00009002000075a7 */ /* 0x0022a400080211ff */
[----:B--2---:R-:W-:Y:S05]  /*8970*/  @!P1 NANOSLEEP.SYNCS 0x989680 ;  /* 0x009896800000995d */ /* 0x004fea0003900000 */
[----:B------:R-:W2:Y:S02]  /*8980*/  @!P1 SYNCS.PHASECHK.TRANS64 P1, [R0+URZ+0x90], R2 ;  /* 0x00009002000095a7 */ /* 0x000ea400080210ff */
[----:B--2---:R-:W-:Y:S05]  /*8990*/  @!P1 BRA `(.L_x_53) ;  /* 0xfffffffc00f09947 */ /* 0x004fea000383ffff */
[----:B------:R-:W-:Y:S05]  /*89a0*/  BRA `(.L_x_146) ;  /* 0xffffffa400ec7947 */ /* 0x000fea000383ffff */
.L_x_54:
[----:B------:R-:W-:-:S07]  /*89b0*/  MOV R2, UR6 ;  /* 0x0000000600027c02 */ /* 0x000fce0008000f00 */
.L_x_147:
[----:B-1----:R1:W2:Y:S02]  /*89c0*/  SYNCS.PHASECHK.TRANS64.TRYWAIT P0, [R2+URZ+0xd0], R0 ;  /* 0x0000d000020075a7 */ /* 0x0022a400080011ff */
[----:B--2---:R-:W-:Y:S05]  /*89d0*/  @!P0 NANOSLEEP.SYNCS 0x989680 ;  /* 0x009896800000895d */ /* 0x004fea0003900000 */
[----:B------:R-:W2:Y:S02]  /*89e0*/  @!P0 SYNCS.PHASECHK.TRANS64 P0, [R2+URZ+0xd0], R0 ;  /* 0x0000d000020085a7 */ /* 0x000ea400080010ff */
[----:B--2---:R-:W-:Y:S05]  /*89f0*/  @!P0 BRA `(.L_x_147) ;  /* 0xfffffffc00f08947 */ /* 0x004fea000383ffff */
[----:B------:R-:W-:Y:S05]  /*8a00*/  BRA `(.L_x_148) ;  /* 0xffffffa8003c7947 */ /* 0x000fea000383ffff */
.L_x_57:
[----:B------:R-:W-:Y:S07]  /*8a10*/  MOV R0, UR11 ;  /* 0x0000000b00007c02 */ /* 0x000fee0008000f00 */
.L_x_149:
[----:B-1----:R1:W2:Y:S02]  /*8a20*/  SYNCS.PHASECHK.TRANS64.TRYWAIT P0, [R0+URZ], R2 ;  /* 0x00000002000075a7 */ /* 0x0022a400080011ff */
[----:B--2---:R-:W-:Y:S05]  /*8a30*/  @!P0 NANOSLEEP.SYNCS 0x989680 ;  /* 0x009896800000895d */ /* 0x004fea0003900000 */
[----:B------:R-:W2:Y:S02]  /*8a40*/  @!P0 SYNCS.PHASECHK.TRANS64 P0, [R0+URZ], R2 ;  /* 0x00000002000085a7 */ /* 0x000ea400080010ff */
[----:B--2---:R-:W-:Y:S05]  /*8a50*/  @!P0 BRA `(.L_x_149) ;  /* 0xfffffffc00f08947 */ /* 0x004fea000383ffff */
[----:B------:R-:W-:Y:S05]  /*8a60*/  BRA `(.L_x_56) ;  /* 0xffffffa800587947 */ /* 0x000fea000383ffff */
.L_x_60:
[----:B------:R-:W-:-:S07]  /*8a70*/  MOV R0, UR6 ;  /* 0x0000000600007c02 */ /* 0x000fce0008000f00 */
.L_x_150:
[----:B--2---:R2:W4:Y:S02]  /*8a80*/  SYNCS.PHASECHK.TRANS64.TRYWAIT P0, [R0+URZ], R2 ;  /* 0x00000002000075a7 */ /* 0x00452400080011ff */
[----:B----4-:R-:W-:Y:S05]  /*8a90*/  @!P0 NANOSLEEP.SYNCS 0x989680 ;  /* 0x009896800000895d */ /* 0x010fea0003900000 */
[----:B------:R-:W4:Y:S02]  /*8aa0*/  @!P0 SYNCS.PHASECHK.TRANS64 P0, [R0+URZ], R2 ;  /* 0x00000002000085a7 */ /* 0x000f2400080010ff */
[----:B----4-:R-:W-:Y:S05]  /*8ab0*/  @!P0 BRA `(.L_x_150) ;  /* 0xfffffffc00f08947 */ /* 0x010fea000383ffff */
[----:B------:R-:W-:Y:S05]  /*8ac0*/  BRA `(.L_x_151) ;  /* 0xffffffac00847947 */ /* 0x000fea000383ffff */
.L_x_61:
[----:B------:R-:W-:-:S07]  /*8ad0*/  MOV R0, UR6 ;  /* 0x0000000600007c02 */ /* 0x000fce0008000f00 */
.L_x_152:
[----:B-1----:R1:W2:Y:S02]  /*8ae0*/  SYNCS.PHASECHK.TRANS64.TRYWAIT P0, [R0+URZ], R3 ;  /* 0x00000003000075a7 */ /* 0x0022a400080011ff */
[----:B--2---:R-:W-:Y:S05]  /*8af0*/  @!P0 NANOSLEEP.SYNCS 0x989680 ;  /* 0x009896800000895d */ /* 0x004fea0003900000 */
[----:B------:R-:W2:Y:S02]  /*8b00*/  @!P0 SYNCS.PHASECHK.TRANS64 P0, [R0+URZ], R3 ;  /* 0x00000003000085a7 */ /* 0x000ea400080010ff */
[----:B--2---:R-:W-:Y:S05]  /*8b10*/  @!P0 BRA `(.L_x_152) ;  /* 0xfffffffc00f08947 */ /* 0x004fea000383ffff */
[----:B------:R-:W-:Y:S05]  /*8b20*/  BRA `(.L_x_153) ;  /* 0xffffffac00907947 */ /* 0x000fea000383ffff */
.L_x_62:
[----:B------:R-:W-:-:S07]  /*8b30*/  MOV R0, UR6 ;  /* 0x0000000600007c02 */ /* 0x000fce0008000f00 */
.L_x_154:
[----:B-1----:R1:W2:Y:S02]  /*8b40*/  SYNCS.PHASECHK.TRANS64.TRYWAIT P0, [R0+URZ], R3 ;  /* 0x00000003000075a7 */ /* 0x0022a400080011ff */
[----:B--2---:R-:W-:Y:S05]  /*8b50*/  @!P0 NANOSLEEP.SYNCS 0x989680 ;  /* 0x009896800000895d */ /* 0x004fea0003900000 */
[----:B------:R-:W2:Y:S02]  /*8b60*/  @!P0 SYNCS.PHASECHK.TRANS64 P0, [R0+URZ], R3 ;  /* 0x00000003000085a7 */ /* 0x000ea400080010ff */
[----:B--2---:R-:W-:Y:S05]  /*8b70*/  @!P0 BRA `(.L_x_154) ;  /* 0xfffffffc00f08947 */ /* 0x004fea000383ffff */
[----:B------:R-:W-:Y:S05]  /*8b80*/  BRA `(.L_x_155) ;  /* 0xffffffac009c7947 */ /* 0x000fea000383ffff */
.L_x_63:
[----:B-1----:R-:W-:-:S07]  /*8b90*/  MOV R0, UR7 ;  /* 0x0000000700007c02 */ /* 0x002fce0008000f00 */
.L_x_156:
[----:B-1----:R1:W2:Y:S02]  /*8ba0*/  SYNCS.PHASECHK.TRANS64.TRYWAIT P0, [R0+URZ], R2 ;  /* 0x00000002000075a7 */ /* 0x0022a400080011ff */
[----:B--2---:R-:W-:Y:S05]  /*8bb0*/  @!P0 NANOSLEEP.SYNCS 0x989680 ;  /* 0x009896800000895d */ /* 0x004fea0003900000 */
[----:B------:R-:W2:Y:S02]  /*8bc0*/  @!P0 SYNCS.PHASECHK.TRANS64 P0, [R0+URZ], R2 ;  /* 0x00000002000085a7 */ /* 0x000ea400080010ff */
[----:B--2---:R-:W-:Y:S05]  /*8bd0*/  @!P0 BRA `(.L_x_156) ;  /* 0xfffffffc00f08947 */ /* 0x004fea000383ffff */
[----:B------:R-:W-:Y:S05]  /*8be0*/  BRA `(.L_x_157) ;  /* 0xffffffac00a87947 */ /* 0x000fea000383ffff */
.L_x_68:
[----:B--2---:R2:W3:Y:S02]  /*8bf0*/  SYNCS.PHASECHK.TRANS64.TRYWAIT P0, [R0+URZ+0x90], R2 ;  /* 0x00009002000075a7 */ /* 0x0044e400080011ff */
[----:B---3--:R-:W-:Y:S05]  /*8c00*/  @!P0 NANOSLEEP.SYNCS 0x989680 ;  /* 0x009896800000895d */ /* 0x008fea0003900000 */
[----:B------:R-:W3:Y:S02]  /*8c10*/  @!P0 SYNCS.PHASECHK.TRANS64 P0, [R0+URZ+0x90], R2 ;  /* 0x00009002000085a7 */ /* 0x000ee400080010ff */
[----:B---3--:R-:W-:Y:S05]  /*8c20*/  @!P0 BRA `(.L_x_68) ;  /* 0xfffffffc00f08947 */ /* 0x008fea000383ffff */
[----:B------:R-:W-:Y:S05]  /*8c30*/  BRA `(.L_x_158) ;  /* 0xffffffb000b07947 */ /* 0x000fea000383ffff */
.L_x_71:
[----:B------:R-:W-:Y:S07]  /*8c40*/  MOV R0, UR7 ;  /* 0x0000000700007c02 */ /* 0x000fee0008000f00 */
.L_x_159:
[----:B--2---:R2:W3:Y:S02]  /*8c50*/  SYNCS.PHASECHK.TRANS64.TRYWAIT P0, [R0+URZ+0x88], R2 ;  /* 0x00008802000075a7 */ /* 0x0044e400080011ff */
[----:B---3--:R-:W-:Y:S05]  /*8c60*/  @!P0 NANOSLEEP.SYNCS 0x989680 ;  /* 0x009896800000895d */ /* 0x008fea0003900000 */
[----:B------:R-:W3:Y:S02]  /*8c70*/  @!P0 SYNCS.PHASECHK.TRANS64 P0, [R0+URZ+0x88], R2 ;  /* 0x00008802000085a7 */ /* 0x000ee400080010ff */
[----:B---3--:R-:W-:Y:S05]  /*8c80*/  @!P0 BRA `(.L_x_159) ;  /* 0xfffffffc00f08947 */ /* 0x008fea000383ffff */
[----:B------:R-:W-:Y:S05]  /*8c90*/  BRA `(.L_x_70) ;  /* 0xffffffb400907947 */ /* 0x000fea000383ffff */
.L_x_74:
[----:B------:R-:W-:Y:S07]  /*8ca0*/  MOV R0, UR7 ;  /* 0x0000000700007c02 */ /* 0x000fee0008000f00 */
.L_x_160:
[----:B-1----:R1:W2:Y:S02]  /*8cb0*/  SYNCS.PHASECHK.TRANS64.TRYWAIT P0, [R0+URZ+0x60], R14 ;  /* 0x0000600e000075a7 */ /* 0x0022a400080011ff */
[----:B--2---:R-:W-:Y:S05]  /*8cc0*/  @!P0 NANOSLEEP.SYNCS 0x989680 ;  /* 0x009896800000895d */ /* 0x004fea0003900000 */
[----:B------:R-:W2:Y:S02]  /*8cd0*/  @!P0 SYNCS.PHASECHK.TRANS64 P0, [R0+URZ+0x60], R14 ;  /* 0x0000600e000085a7 */ /* 0x000ea400080010ff */
[----:B--2---:R-:W-:Y:S05]  /*8ce0*/  @!P0 BRA `(.L_x_160) ;  /* 0xfffffffc00f08947 */ /* 0x004fea000383ffff */
[----:B------:R-:W-:Y:S05]  /*8cf0*/  BRA `(.L_x_161) ;  /* 0xffffffb800087947 */ /* 0x000fea000383ffff */
.L_x_75:
[----:B------:R-:W-:Y:S07]  /*8d00*/  MOV R0, UR7 ;  /* 0x0000000700007c02 */ /* 0x000fee0008000f00 */
.L_x_162:
[----:B-1----:R1:W2:Y:S02]  /*8d10*/  SYNCS.PHASECHK.TRANS64.TRYWAIT P0, [R0+URZ+0x68], R14 ;  /* 0x0000680e000075a7 */ /* 0x0022a400080011ff */
[----:B--2---:R-:W-:Y:S05]  /*8d20*/  @!P0 NANOSLEEP.SYNCS 0x989680 ;  /* 0x009896800000895d */ /* 0x004fea0003900000 */
[----:B------:R-:W2:Y:S02]  /*8d30*/  @!P0 SYNCS.PHASECHK.TRANS64 P0, [R0+URZ+0x68], R14 ;  /* 0x0000680e000085a7 */ /* 0x000ea400080010ff */
[----:B--2---:R-:W-:Y:S05]  /*8d40*/  @!P0 BRA `(.L_x_162) ;  /* 0xfffffffc00f08947 */ /* 0x004fea000383ffff */
[----:B------:R-:W-:Y:S05]  /*8d50*/  BRA `(.L_x_163) ;  /* 0xffffffb800407947 */ /* 0x000fea000383ffff */
.L_x_76:
[----:B------:R-:W-:Y:S07]  /*8d60*/  MOV R0, UR7 ;  /* 0x0000000700007c02 */ /* 0x000fee0008000f00 */
.L_x_164:
[----:B-1----:R1:W2:Y:S02]  /*8d70*/  SYNCS.PHASECHK.TRANS64.TRYWAIT P0, [R0+URZ+0x70], R14 ;  /* 0x0000700e000075a7 */ /* 0x0022a400080011ff */
[----:B--2---:R-:W-:Y:S05]  /*8d80*/  @!P0 NANOSLEEP.SYNCS 0x989680 ;  /* 0x009896800000895d */ /* 0x004fea0003900000 */
[----:B------:R-:W2:Y:S02]  /*8d90*/  @!P0 SYNCS.PHASECHK.TRANS64 P0, [R0+URZ+0x70], R14 ;  /* 0x0000700e000085a7 */ /* 0x000ea400080010ff */
[----:B--2---:R-:W-:Y:S05]  /*8da0*/  @!P0 BRA `(.L_x_164) ;  /* 0xfffffffc00f08947 */ /* 0x004fea000383ffff */
[----:B------:R-:W-:Y:S05]  /*8db0*/  BRA `(.L_x_165) ;  /* 0xffffffb800847947 */ /* 0x000fea000383ffff */
.L_x_77:
[----:B------:R-:W-:Y:S07]  /*8dc0*/  MOV R0, UR7 ;  /* 0x0000000700007c02 */ /* 0x000fee0008000f00 */
.L_x_166:
[----:B-1----:R1:W2:Y:S02]  /*8dd0*/  SYNCS.PHASECHK.TRANS64.TRYWAIT P0, [R0+URZ+0x78], R14 ;  /* 0x0000780e000075a7 */ /* 0x0022a400080011ff */
[----:B--2---:R-:W-:Y:S05]  /*8de0*/  @!P0 NANOSLEEP.SYNCS 0x989680 ;  /* 0x009896800000895d */ /* 0x004fea0003900000 */
[----:B------:R-:W2:Y:S02]  /*8df0*/  @!P0 SYNCS.PHASECHK.TRANS64 P0, [R0+URZ+0x78], R14 ;  /* 0x0000780e000085a7 */ /* 0x000ea400080010ff */
[----:B--2---:R-:W-:Y:S05]  /*8e00*/  @!P0 BRA `(.L_x_166) ;  /* 0xfffffffc00f08947 */ /* 0x004fea000383ffff */
[----:B------:R-:W-:Y:S05]  /*8e10*/  BRA `(.L_x_167) ;  /* 0xffffffbc00087947 */ /* 0x000fea000383ffff */
.L_x_79:
[----:B------:R-:W-:-:S07]  /*8e20*/  MOV R0, UR7 ;  /* 0x0000000700007c02 */ /* 0x000fce0008000f00 */
.L_x_168:
[----:B-1----:R1:W3:Y:S02]  /*8e30*/  SYNCS.PHASECHK.TRANS64.TRYWAIT P0, [R0+URZ+0x60], R2 ;  /* 0x00006002000075a7 */ /* 0x0022e400080011ff */
[----:B---3--:R-:W-:Y:S05]  /*8e40*/  @!P0 NANOSLEEP.SYNCS 0x989680 ;  /* 0x009896800000895d */ /* 0x008fea0003900000 */
[----:B------:R-:W3:Y:S02]  /*8e50*/  @!P0 SYNCS.PHASECHK.TRANS64 P0, [R0+URZ+0x60], R2 ;  /* 0x00006002000085a7 */ /* 0x000ee400080010ff */
[----:B---3--:R-:W-:Y:S05]  /*8e60*/  @!P0 BRA `(.L_x_168) ;  /* 0xfffffffc00f08947 */ /* 0x008fea000383ffff */
[----:B------:R-:W-:Y:S05]  /*8e70*/  BRA `(.L_x_169) ;  /* 0xffffffbc00787947 */ /* 0x000fea000383ffff */
.L_x_80:
[----:B-1----:R-:W-:-:S07]  /*8e80*/  MOV R0, UR7 ;  /* 0x0000000700007c02 */ /* 0x002fce0008000f00 */
.L_x_170:
[----:B-1----:R1:W3:Y:S02]  /*8e90*/  SYNCS.PHASECHK.TRANS64.TRYWAIT P0, [R0+URZ+0x68], R2 ;  /* 0x00006802000075a7 */ /* 0x0022e400080011ff */
[----:B---3--:R-:W-:Y:S05]  /*8ea0*/  @!P0 NANOSLEEP.SYNCS 0x989680 ;  /* 0x009896800000895d */ /* 0x008fea0003900000 */
[----:B------:R-:W3:Y:S02]  /*8eb0*/  @!P0 SYNCS.PHASECHK.TRANS64 P0, [R0+URZ+0x68], R2 ;  /* 0x00006802000085a7 */ /* 0x000ee400080010ff */
[----:B---3--:R-:W-:Y:S05]  /*8ec0*/  @!P0 BRA `(.L_x_170) ;  /* 0xfffffffc00f08947 */ /* 0x008fea000383ffff */
[----:B------:R-:W-:Y:S05]  /*8ed0*/  BRA `(.L_x_171) ;  /* 0xffffffbc00687947 */ /* 0x000fea000383ffff */
.L_x_81:
[----:B-1----:R-:W-:-:S07]  /*8ee0*/  MOV R0, UR7 ;  /* 0x0000000700007c02 */ /* 0x002fce0008000f00 */
.L_x_172:
[----:B-1----:R1:W3:Y:S02]  /*8ef0*/  SYNCS.PHASECHK.TRANS64.TRYWAIT P0, [R0+URZ+0x70], R2 ;  /* 0x00007002000075a7 */ /* 0x0022e400080011ff */
[----:B---3--:R-:W-:Y:S05]  /*8f00*/  @!P0 NANOSLEEP.SYNCS 0x989680 ;  /* 0x009896800000895d */ /* 0x008fea0003900000 */
[----:B------:R-:W3:Y:S02]  /*8f10*/  @!P0 SYNCS.PHASECHK.TRANS64 P0, [R0+URZ+0x70], R2 ;  /* 0x00007002000085a7 */ /* 0x000ee400080010ff */
[----:B---3--:R-:W-:Y:S05]  /*8f20*/  @!P0 BRA `(.L_x_172) ;  /* 0xfffffffc00f08947 */ /* 0x008fea000383ffff */
[----:B------:R-:W-:Y:S05]  /*8f30*/  BRA `(.L_x_173) ;  /* 0xffffffbc00587947 */ /* 0x000fea000383ffff */
.L_x_83:
[----:B--2---:R2:W4:Y:S02]  /*8f40*/  SYNCS.PHASECHK.TRANS64.TRYWAIT P0, [R0+URZ+0x90], R2 ;  /* 0x00009002000075a7 */ /* 0x00452400080011ff */
[----:B----4-:R-:W-:Y:S05]  /*8f50*/  @!P0 NANOSLEEP.SYNCS 0x989680 ;  /* 0x009896800000895d */ /* 0x010fea0003900000 */
[----:B------:R-:W4:Y:S02]  /*8f60*/  @!P0 SYNCS.PHASECHK.TRANS64 P0, [R0+URZ+0x90], R2 ;  /* 0x00009002000085a7 */ /* 0x000f2400080010ff */
[----:B----4-:R-:W-:Y:S05]  /*8f70*/  @!P0 BRA `(.L_x_83) ;  /* 0xfffffffc00f08947 */ /* 0x010fea000383ffff */
[----:B------:R-:W-:Y:S05]  /*8f80*/  BRA `(.L_x_174) ;  /* 0xffffffc000307947 */ /* 0x000fea000383ffff */
.L_x_94:
[----:B-1----:R-:W-:Y:S04]  /*8f90*/  MOV R0, UR48 ;  /* 0x0000003000007c02 */ /* 0x002fe80008000f00 */
[----:B------:R1:W3:Y:S03]  /*8fa0*/  SYNCS.PHASECHK.TRANS64.TRYWAIT P1, [R0+URZ+0x40], R3 ;  /* 0x00004003000075a7 */ /* 0x0002e600080211ff */
[----:B---3--:R-:W-:Y:S05]  /*8fb0*/  @!P1 NANOSLEEP.SYNCS 0x989680 ;  /* 0x009896800000995d */ /* 0x008fea0003900000 */
[----:B------:R-:W3:Y:S02]  /*8fc0*/  @!P1 SYNCS.PHASECHK.TRANS64 P1, [R0+URZ+0x40], R3 ;  /* 0x00004003000095a7 */ /* 0x000ee400080210ff */
[----:B---3--:R-:W-:Y:S05]  /*8fd0*/  @!P1 BRA `(.L_x_94) ;  /* 0xfffffffc00ec9947 */ /* 0x008fea000383ffff */
[----:B------:R-:W-:Y:S05]  /*8fe0*/  BRA `(.L_x_93) ;  /* 0xffffffcc00687947 */ /* 0x000fea000383ffff */
.L_x_96:
[----:B-1----:R1:W2:Y:S02]  /*8ff0*/  SYNCS.PHASECHK.TRANS64.TRYWAIT P0, [R84+URZ+0xb0], R2 ;  /* 0x0000b002540075a7 */ /* 0x0022a400080011ff */
[----:B--2---:R-:W-:Y:S05]  /*9000*/  @!P0 NANOSLEEP.SYNCS 0x989680 ;  /* 0x009896800000895d */ /* 0x004fea0003900000 */
[----:B------:R-:W2:Y:S02]  /*9010*/  @!P0 SYNCS.PHASECHK.TRANS64 P0, [R84+URZ+0xb0], R2 ;  /* 0x0000b002540085a7 */ /* 0x000ea400080010ff */
[----:B--2---:R-:W-:Y:S05]  /*9020*/  @!P0 BRA `(.L_x_96) ;  /* 0xfffffffc00f08947 */ /* 0x004fea000383ffff */
[----:B------:R-:W-:Y:S05]  /*9030*/  BRA `(.L_x_95) ;  /* 0xffffffcc00947947 */ /* 0x000fea000383ffff */
.L_x_105:
[----:B-1----:R1:W2:Y:S02]  /*9040*/  SYNCS.PHASECHK.TRANS64.TRYWAIT P0, [R2+URZ+0x40], R0 ;  /* 0x00004000020075a7 */ /* 0x0022a400080011ff */
[----:B--2---:R-:W-:Y:S05]  /*9050*/  @!P0 NANOSLEEP.SYNCS 0x989680 ;  /* 0x009896800000895d */ /* 0x004fea0003900000 */
[----:B------:R-:W2:Y:S02]  /*9060*/  @!P0 SYNCS.PHASECHK.TRANS64 P0, [R2+URZ+0x40], R0 ;  /* 0x00004000020085a7 */ /* 0x000ea400080010ff */
[----:B--2---:R-:W-:Y:S05]  /*9070*/  @!P0 BRA `(.L_x_105) ;  /* 0xfffffffc00f08947 */ /* 0x004fea000383ffff */
[----:B------:R-:W-:Y:S05]  /*9080*/  BRA `(.L_x_104) ;  /* 0xffffffd400b87947 */ /* 0x000fea000383ffff */
.L_x_113:
[----:B-1----:R1:W2:Y:S02]  /*9090*/  SYNCS.PHASECHK.TRANS64.TRYWAIT P0, [R0+URZ+0x40], R5 ;  /* 0x00004005000075a7 */ /* 0x0022a400080011ff */
[----:B--2---:R-:W-:Y:S05]  /*90a0*/  @!P0 NANOSLEEP.SYNCS 0x989680 ;  /* 0x009896800000895d */ /* 0x004fea0003900000 */
[----:B------:R-:W2:Y:S02]  /*90b0*/  @!P0 SYNCS.PHASECHK.TRANS64 P0, [R0+URZ+0x40], R5 ;  /* 0x00004005000085a7 */ /* 0x000ea400080010ff */
[----:B--2---:R-:W-:Y:S05]  /*90c0*/  @!P0 BRA `(.L_x_113) ;  /* 0xfffffffc00f08947 */ /* 0x004fea000383ffff */
[----:B------:R-:W-:Y:S05]  /*90d0*/  BRA `(.L_x_112) ;  /* 0xffffffdc00fc7947 */ /* 0x000fea000383ffff */
.L_x_121:
[----:B--2---:R2:W3:Y:S02]  /*90e0*/  SYNCS.PHASECHK.TRANS64.TRYWAIT P0, [R2+URZ+0x40], R0 ;  /* 0x00004000020075a7 */ /* 0x0044e400080011ff */
[----:B---3--:R-:W-:Y:S05]  /*90f0*/  @!P0 NANOSLEEP.SYNCS 0x989680 ;  /* 0x009896800000895d */ /* 0x008fea0003900000 */
[----:B------:R-:W3:Y:S02]  /*9100*/  @!P0 SYNCS.PHASECHK.TRANS64 P0, [R2+URZ+0x40], R0 ;  /* 0x00004000020085a7 */ /* 0x000ee400080010ff */
[----:B---3--:R-:W-:Y:S05]  /*9110*/  @!P0 BRA `(.L_x_121) ;  /* 0xfffffffc00f08947 */ /* 0x008fea000383ffff */
[----:B------:R-:W-:Y:S05]  /*9120*/  BRA `(.L_x_120) ;  /* 0xffffffe800407947 */ /* 0x000fea000383ffff */
        .weak           $__internal_0_$__cuda_sm10x_tcgen05_guardrail_trap_col_being_dealloced_not_returned_by_alloc
        .type           $__internal_0_$__cuda_sm10x_tcgen05_guardrail_trap_col_being_dealloced_not_returned_by_alloc,@function
        .size           $__internal_0_$__cuda_sm10x_tcgen05_guardrail_trap_col_being_dealloced_not_returned_by_alloc,($__internal_1_$__cuda_sm10x_tcgen05_guardrail_trap_phase_invalid_during_alloc - $__internal_0_$__cuda_sm10x_tcgen05_guardrail_trap_col_being_dealloced_not_returned_by_alloc)
$__internal_0_$__cuda_sm10x_tcgen05_guardrail_trap_col_being_dealloced_not_returned_by_alloc:
[----:B------:R-:W-:Y:S05]  /*9130*/  BPT.TRAP 0x1 ;  /* 0x000000040000795c */ /* 0x000fea0000300000 */
[----:B------:R-:W-:-:S04]  /*9140*/  HFMA2 R3, -RZ, RZ, 0, 0 ;  /* 0x00000000ff037431 */ /* 0x000fc800000001ff */
[----:B------:R-:W-:Y:S05]  /*9150*/  RET.REL.NODEC R2 `(_ZN7cutlass13device_kernelINS_4gemm6kernel13GemmUniversalIN4cute5tupleIJiiiiEEENS1_10collective13CollectiveMmaINS1_35MainloopSm100TmaUmmaWarpSpecializedILi4ELi2ELi4ENS5_IJNS4_1CILi1EEESB_SB_EEEEENS5_IJNSA_ILi64EEENSA_ILi128EEESE_EEENS_10tfloat32_tENS5_IJSB_llEEESH_NS5_IJlSB_lEEENS4_8TiledMMAINS4_8MMA_AtomIJNS4_17SM100_MMA_TF32_SSISH_SH_fLi64ELi128ELNS4_4UMMA5MajorE1ELSO_0ELNSN_7ScaleInE0ELSP_0EEEEEENS4_6LayoutISC_NS5_IJNSA_ILi0EEEST_ST_EEEEENS5_IJNS4_10UnderscoreESW_SW_EEEEENS4_13SM90_TMA_LOADENS4_14ComposedLayoutINS4_7SwizzleILi2ELi5ELi2EEENS4_18smem_ptr_flag_bitsILi32EEENSS_INS5_IJNSA_ILi32EEENSA_ILi4EEEEEENS5_IJSB_S15_EEEEEEEvNS4_8identityESZ_NS10_INS11_ILi3ELi4ELi3EEES14_NSS_INS5_IJNSA_ILi8EEES15_EEENS5_IJS15_SB_EEEEEEEvS1B_EENS_8epilogue10collective18CollectiveEpilogueINS1J_23Sm100TmaWarpSpecializedILi4ELi2ELi16ELb1ELb0EEEJSG_NS5_IJNSS_ISE_SB_EENSS_IS15_SB_EEEEESH_SJ_SH_SJ_NS1J_6fusion15FusionCallbacksIS1N_NS1R_17LinearCombinationISH_fSH_fLNS_15FloatRoundStyleE2EEESG_S1Q_JEEENS4_5SM1004TMEM4LOAD26SM100_TMEM_LOAD_16dp128b8xESZ_S1H_NS4_17SM75_U32x4_LDSM_NENS4_14SM90_TMA_STOREES1H_NS4_17SM90_U32x4_STSM_NENS4_39AutoVectorizingCopyWithAssumedAlignmentILi128EEEEEEvvEEEEvNT_6ParamsE) ;  /* 0xffffff6c02a87950 */ /* 0x000fea0003c3ffff */
        .weak           $__internal_1_$__cuda_sm10x_tcgen05_guardrail_trap_phase_invalid_during_alloc
        .type           $__internal_1_$__cuda_sm10x_tcgen05_guardrail_trap_phase_invalid_during_alloc,@function
        .size           $__internal_1_$__cuda_sm10x_tcgen05_guardrail_trap_phase_invalid_during_alloc,($__internal_2_$__cuda_sm10x_tcgen05_guardrail_trap_unallocated_columns_being_dealloced - $__internal_1_$__cuda_sm10x_tcgen05_guardrail_trap_phase_invalid_during_alloc)
$__internal_1_$__cuda_sm10x_tcgen05_guardrail_trap_phase_invalid_during_alloc:
[----:B------:R-:W-:Y:S05]  /*9160*/  BPT.TRAP 0x1 ;  /* 0x000000040000795c */ /* 0x000fea0000300000 */
[----:B------:R-:W-:-:S04]  /*9170*/  MOV R3, 0x0 ;  /* 0x0000000000037802 */ /* 0x000fc80000000f00 */
[----:B------:R-:W-:Y:S05]  /*9180*/  RET.REL.NODEC R2 `(_ZN7cutlass13device_kernelINS_4gemm6kernel13GemmUniversalIN4cute5tupleIJiiiiEEENS1_10collective13CollectiveMmaINS1_35MainloopSm100TmaUmmaWarpSpecializedILi4ELi2ELi4ENS5_IJNS4_1CILi1EEESB_SB_EEEEENS5_IJNSA_ILi64EEENSA_ILi128EEESE_EEENS_10tfloat32_tENS5_IJSB_llEEESH_NS5_IJlSB_lEEENS4_8TiledMMAINS4_8MMA_AtomIJNS4_17SM100_MMA_TF32_SSISH_SH_fLi64ELi128ELNS4_4UMMA5MajorE1ELSO_0ELNSN_7ScaleInE0ELSP_0EEEEEENS4_6LayoutISC_NS5_IJNSA_ILi0EEEST_ST_EEEEENS5_IJNS4_10UnderscoreESW_SW_EEEEENS4_13SM90_TMA_LOADENS4_14ComposedLayoutINS4_7SwizzleILi2ELi5ELi2EEENS4_18smem_ptr_flag_bitsILi32EEENSS_INS5_IJNSA_ILi32EEENSA_ILi4EEEEEENS5_IJSB_S15_EEEEEEEvNS4_8identityESZ_NS10_INS11_ILi3ELi4ELi3EEES14_NSS_INS5_IJNSA_ILi8EEES15_EEENS5_IJS15_SB_EEEEEEEvS1B_EENS_8epilogue10collective18CollectiveEpilogueINS1J_23Sm100TmaWarpSpecializedILi4ELi2ELi16ELb1ELb0EEEJSG_NS5_IJNSS_ISE_SB_EENSS_IS15_SB_EEEEESH_SJ_SH_SJ_NS1J_6fusion15FusionCallbacksIS1N_NS1R_17LinearCombinationISH_fSH_fLNS_15FloatRoundStyleE2EEESG_S1Q_JEEENS4_5SM1004TMEM4LOAD26SM100_TMEM_LOAD_16dp128b8xESZ_S1H_NS4_17SM75_U32x4_LDSM_NENS4_14SM90_TMA_STOREES1H_NS4_17SM90_U32x4_STSM_NENS4_39AutoVectorizingCopyWithAssumedAlignmentILi128EEEEEEvvEEEEvNT_6ParamsE) ;  /* 0xffffff6c029c7950 */ /* 0x000fea0003c3ffff */
        .weak           $__internal_2_$__cuda_sm10x_tcgen05_guardrail_trap_unallocated_columns_being_dealloced
        .type           $__internal_2_$__cuda_sm10x_tcgen05_guardrail_trap_unallocated_columns_being_dealloced,@function
        .size           $__internal_2_$__cuda_sm10x_tcgen05_guardrail_trap_unallocated_columns_being_dealloced,(.L_x_176 - $__internal_2_$__cuda_sm10x_tcgen05_guardrail_trap_unallocated_columns_being_dealloced)
$__internal_2_$__cuda_sm10x_tcgen05_guardrail_trap_unallocated_columns_being_dealloced:
[----:B------:R-:W-:Y:S05]  /*9190*/  BPT.TRAP 0x1 ;  /* 0x000000040000795c */ /* 0x000fea0000300000 */
[----:B------:R-:W-:-:S04]  /*91a0*/  HFMA2 R3, -RZ, RZ, 0, 0 ;  /* 0x00000000ff037431 */ /* 0x000fc800000001ff */
[----:B------:R-:W-:Y:S05]  /*91b0*/  RET.REL.NODEC R2 `(_ZN7cutlass13device_kernelINS_4gemm6kernel13GemmUniversalIN4cute5tupleIJiiiiEEENS1_10collective13CollectiveMmaINS1_35MainloopSm100TmaUmmaWarpSpecializedILi4ELi2ELi4ENS5_IJNS4_1CILi1EEESB_SB_EEEEENS5_IJNSA_ILi64EEENSA_ILi128EEESE_EEENS_10tfloat32_tENS5_IJSB_llEEESH_NS5_IJlSB_lEEENS4_8TiledMMAINS4_8MMA_AtomIJNS4_17SM100_MMA_TF32_SSISH_SH_fLi64ELi128ELNS4_4UMMA5MajorE1ELSO_0ELNSN_7ScaleInE0ELSP_0EEEEEENS4_6LayoutISC_NS5_IJNSA_ILi0EEEST_ST_EEEEENS5_IJNS4_10UnderscoreESW_SW_EEEEENS4_13SM90_TMA_LOADENS4_14ComposedLayoutINS4_7SwizzleILi2ELi5ELi2EEENS4_18smem_ptr_flag_bitsILi32EEENSS_INS5_IJNSA_ILi32EEENSA_ILi4EEEEEENS5_IJSB_S15_EEEEEEEvNS4_8identityESZ_NS10_INS11_ILi3ELi4ELi3EEES14_NSS_INS5_IJNSA_ILi8EEES15_EEENS5_IJS15_SB_EEEEEEEvS1B_EENS_8epilogue10collective18CollectiveEpilogueINS1J_23Sm100TmaWarpSpecializedILi4ELi2ELi16ELb1ELb0EEEJSG_NS5_IJNSS_ISE_SB_EENSS_IS15_SB_EEEEESH_SJ_SH_SJ_NS1J_6fusion15FusionCallbacksIS1N_NS1R_17LinearCombinationISH_fSH_fLNS_15FloatRoundStyleE2EEESG_S1Q_JEEENS4_5SM1004TMEM4LOAD26SM100_TMEM_LOAD_16dp128b8xESZ_S1H_NS4_17SM75_U32x4_LDSM_NENS4_14SM90_TMA_STOREES1H_NS4_17SM90_U32x4_STSM_NENS4_39AutoVectorizingCopyWithAssumedAlignmentILi128EEEEEEvvEEEEvNT_6ParamsE) ;  /* 0xffffff6c02907950 */ /* 0x000fea0003c3ffff */
.L_x_175:
[----:B------:R-:W-:-:S00]  /*91c0*/  BRA `(.L_x_175) ;  /* 0xfffffffc00fc7947 */ /* 0x000fc0000383ffff */
[----:B------:R-:W-:-:S00]  /*91d0*/  NOP ;  /* 0x0000000000007918 */ /* 0x000fc00000000000 */
        /* <DEDUP_REMOVED lines=10> */
.L_x_176:


//--------------------- .nv.global.init           --------------------------
	.section	.nv.global.init,"aw",@progbits
.nv.global.init:
	.type		$str$27,@object
	.size		$str$27,($str$28 - $str$27)
$str$27:
        /*0000*/ 	.byte	0x28, 0x61, 0x64, 0x64, 0x72, 0x65, 0x73, 0x73, 0x20, 0x26, 0x20, 0x6d, 0x61, 0x73, 0x6b, 0x29
        /*0010*/ 	.byte	0x20, 0x3d, 0x3d, 0x20, 0x30, 0x00
	.type		$str$28,@object
	.size		$str$28,($str$26 - $str$28)
$str$28:
        /*0016*/ 	.byte	0x2f, 0x74, 0x6d, 0x70, 0x2f, 0x63, 0x75, 0x74, 0x6c, 0x61, 0x73, 0x73, 0x5f, 0x73, 0x77, 0x65
        /*0026*/ 	.byte	0x65, 0x70, 0x5f, 0x73, 0x72, 0x63, 0x2f, 0x69, 0x6e, 0x63, 0x6c, 0x75, 0x64, 0x65, 0x2f, 0x63
        /*0036*/ 	.byte	0x75, 0x74, 0x65, 0x2f, 0x70, 0x6f, 0x69, 0x6e, 0x74, 0x65, 0x72, 0x5f, 0x66, 0x6c, 0x61, 0x67
        /*0046*/ 	.byte	0x67, 0x65, 0x64, 0x2e, 0x68, 0x70, 0x70, 0x00
	.type		$str$26,@object
	.size		$str$26,($str$25 - $str$26)
$str$26:
        /*004e*/ 	.byte	0x2f, 0x74, 0x6d, 0x70, 0x2f, 0x63, 0x75, 0x74, 0x6c, 0x61, 0x73, 0x73, 0x5f, 0x73, 0x77, 0x65
        /*005e*/ 	.byte	0x65, 0x70, 0x5f, 0x73, 0x72, 0x63, 0x2f, 0x69, 0x6e, 0x63, 0x6c, 0x75, 0x64, 0x65, 0x2f, 0x63
        /*006e*/ 	.byte	0x75, 0x74, 0x65, 0x2f, 0x61, 0x74, 0x6f, 0x6d, 0x2f, 0x63, 0x6f, 0x70, 0x79, 0x5f, 0x74, 0x72
        /*007e*/ 	.byte	0x61, 0x69, 0x74, 0x73, 0x5f, 0x73, 0x6d, 0x31, 0x30, 0x30, 0x2e, 0x68, 0x70, 0x70, 0x00
	.type		$str$25,@object
	.size		$str$25,(__unnamed_1 - $str$25)
$str$25:
        /*008d*/ 	.byte	0x28, 0x28, 0x75, 0x69, 0x6e, 0x74, 0x33, 0x32, 0x5f, 0x74, 0x28, 0x74, 0x68, 0x72, 0x65, 0x61
        /*009d*/ 	.byte	0x64, 0x49, 0x64, 0x78, 0x2e, 0x78, 0x29, 0x20, 0x2f, 0x20, 0x33, 0x32, 0x29, 0x20, 0x25, 0x20
        /*00ad*/ 	.byte	0x34, 0x29, 0x20, 0x3d, 0x3d, 0x20, 0x28, 0x28, 0x28, 0x74, 0x6d, 0x65, 0x6d, 0x5f, 0x61, 0x64
        /*00bd*/ 	.byte	0x64, 0x72, 0x20, 0x3e, 0x3e, 0x20, 0x31, 0x36, 0x29, 0x20, 0x2f, 0x20, 0x33, 0x32, 0x29, 0x20
        /*00cd*/ 	.byte	0x25, 0x20, 0x34, 0x29, 0x00
	.type		__unnamed_1,@object
	.size		__unnamed_1,(__unnamed_2 - __unnamed_1)
__unnamed_1:
        /*00d2*/ 	.byte	0x61, 0x75, 0x74, 0x6f, 0x20, 0x63, 0x75, 0x74, 0x65, 0x3a, 0x3a, 0x61, 0x73, 0x5f, 0x70, 0x6f
        /* <DEDUP_REMOVED lines=24> */
        /*0262*/ 	.byte	0x30, 0x34, 0x38, 0x3e, 0x3e, 0x3e, 0x3e, 0x5d, 0x00
	.type		__unnamed_2,@object
	.size		__unnamed_2,(.L_2 - __unnamed_2)
__unnamed_2:
        /* <DEDUP_REMOVED lines=45> */
        /*053b*/ 	.byte	0x3e, 0x3e, 0x3e, 0x5d, 0x00
.L_2:


//--------------------- .nv.shared._ZN7cutlass13device_kernelINS_4gemm6kernel13GemmUniversalIN4cute5tupleIJiiiiEEENS1_10collective13CollectiveMmaINS1_35MainloopSm100TmaUmmaWarpSpecializedILi4ELi2ELi4ENS5_IJNS4_1CILi1EEESB_SB_EEEEENS5_IJNSA_ILi64EEENSA_ILi128EEESE_EEENS_10tfloat32_tENS5_IJSB_llEEESH_NS5_IJlSB_lEEENS4_8TiledMMAINS4_8MMA_AtomIJNS4_17SM100_MMA_TF32_SSISH_SH_fLi64ELi128ELNS4_4UMMA5MajorE1ELSO_0ELNSN_7ScaleInE0ELSP_0EEEEEENS4_6LayoutISC_NS5_IJNSA_ILi0EEEST_ST_EEEEENS5_IJNS4_10UnderscoreESW_SW_EEEEENS4_13SM90_TMA_LOADENS4_14ComposedLayoutINS4_7SwizzleILi2ELi5ELi2EEENS4_18smem_ptr_flag_bitsILi32EEENSS_INS5_IJNSA_ILi32EEENSA_ILi4EEEEEENS5_IJSB_S15_EEEEEEEvNS4_8identityESZ_NS10_INS11_ILi3ELi4ELi3EEES14_NSS_INS5_IJNSA_ILi8EEES15_EEENS5_IJS15_SB_EEEEEEEvS1B_EENS_8epilogue10collective18CollectiveEpilogueINS1J_23Sm100TmaWarpSpecializedILi4ELi2ELi16ELb1ELb0EEEJSG_NS5_IJNSS_ISE_SB_EENSS_IS15_SB_EEEEESH_SJ_SH_SJ_NS1J_6fusion15FusionCallbacksIS1N_NS1R_17LinearCombinationISH_fSH_fLNS_15FloatRoundStyleE2EEESG_S1Q_JEEENS4_5SM1004TMEM4LOAD26SM100_TMEM_LOAD_16dp128b8xESZ_S1H_NS4_17SM75_U32x4_LDSM_NENS4_14SM90_TMA_STOREES1H_NS4_17SM90_U32x4_STSM_NENS4_39AutoVectorizingCopyWithAssumedAlignmentILi128EEEEEEvvEEEEvNT_6ParamsE --------------------------
	.section	.nv.shared._ZN7cutlass13device_kernelINS_4gemm6kernel13GemmUniversalIN4cute5tupleIJiiiiEEENS1_10collective13CollectiveMmaINS1_35MainloopSm100TmaUmmaWarpSpecializedILi4ELi2ELi4ENS5_IJNS4_1CILi1EEESB_SB_EEEEENS5_IJNSA_ILi64EEENSA_ILi128EEESE_EEENS_10tfloat32_tENS5_IJSB_llEEESH_NS5_IJlSB_lEEENS4_8TiledMMAINS4_8MMA_AtomIJNS4_17SM100_MMA_TF32_SSISH_SH_fLi64ELi128ELNS4_4UMMA5MajorE1ELSO_0ELNSN_7ScaleInE0ELSP_0EEEEEENS4_6LayoutISC_NS5_IJNSA_ILi0EEEST_ST_EEEEENS5_IJNS4_10UnderscoreESW_SW_EEEEENS4_13SM90_TMA_LOADENS4_14ComposedLayoutINS4_7SwizzleILi2ELi5ELi2EEENS4_18smem_ptr_flag_bitsILi32EEENSS_INS5_IJNSA_ILi32EEENSA_ILi4EEEEEENS5_IJSB_S15_EEEEEEEvNS4_8identityESZ_NS10_INS11_ILi3ELi4ELi3EEES14_NSS_INS5_IJNSA_ILi8EEES15_EEENS5_IJS15_SB_EEEEEEEvS1B_EENS_8epilogue10collective18CollectiveEpilogueINS1J_23Sm100TmaWarpSpecializedILi4ELi2ELi16ELb1ELb0EEEJSG_NS5_IJNSS_ISE_SB_EENSS_IS15_SB_EEEEESH_SJ_SH_SJ_NS1J_6fusion15FusionCallbacksIS1N_NS1R_17LinearCombinationISH_fSH_fLNS_15FloatRoundStyleE2EEESG_S1Q_JEEENS4_5SM1004TMEM4LOAD26SM100_TMEM_LOAD_16dp128b8xESZ_S1H_NS4_17SM75_U32x4_LDSM_NENS4_14SM90_TMA_STOREES1H_NS4_17SM90_U32x4_STSM_NENS4_39AutoVectorizingCopyWithAssumedAlignmentILi128EEEEEEvvEEEEvNT_6ParamsE,"aw",@nobits
	.sectionflags	@""
	.align	16
	.zero		1024


//--------------------- .nv.shared.reserved.0     --------------------------
	.section	.nv.shared.reserved.0,"aw",@nobits
	.weak		__nv_reservedSMEM_offset_0_alias
	.size		__nv_reservedSMEM_offset_0_alias, 0, 64
	.other		__nv_reservedSMEM_offset_0_alias,@"STO_CUDA_RESERVED_SHARED STV_DEFAULT"
__nv_reservedSMEM_offset_0_alias:
	.zero		0
.nv.shared.reserved.0:
	.zero		64
	.weak		__nv_reservedSMEM_tcgen05_partition
	.type		__nv_reservedSMEM_tcgen05_partition,@object
	.size		__nv_reservedSMEM_tcgen05_partition,(.L_0 - __nv_reservedSMEM_tcgen05_partition)
__nv_reservedSMEM_tcgen05_partition:
	.zero		32
.L_0:


//--------------------- .nv.global                --------------------------
	.section	.nv.global,"aw",@nobits
.nv.global:
	.type		_ZN40_INTERNAL_5dd95454_4_k_cu_d3f68715_345334cute1_E,@object
	.size		_ZN40_INTERNAL_5dd95454_4_k_cu_d3f68715_345334cute1_E,(_ZN40_INTERNAL_5dd95454_4_k_cu_d3f68715_345334cuda3std3__45__cpo6cbeginE - _ZN40_INTERNAL_5dd95454_4_k_cu_d3f68715_345334cute1_E)
_ZN40_INTERNAL_5dd95454_4_k_cu_d3f68715_345334cute1_E:
	.zero		1
	.type		_ZN40_INTERNAL_5dd95454_4_k_cu_d3f68715_345334cuda3std3__45__cpo6cbeginE,@object
	.size		_ZN40_INTERNAL_5dd95454_4_k_cu_d3f68715_345334cuda3std3__45__cpo6cbeginE,(_ZN40_INTERNAL_5dd95454_4_k_cu_d3f68715_345334cuda3std3__48in_placeE - _ZN40_INTERNAL_5dd95454_4_k_cu_d3f68715_345334cuda3std3__45__cpo6cbeginE)
_ZN40_INTERNAL_5dd95454_4_k_cu_d3f68715_345334cuda3std3__45__cpo6cbeginE:
	.zero		1
	.type		_ZN40_INTERNAL_5dd95454_4_k_cu_d3f68715_345334cuda3std3__48in_placeE,@object
	.size		_ZN40_INTERNAL_5dd95454_4_k_cu_d3f68715_345334cuda3std3__48in_placeE,(_ZN40_INTERNAL_5dd95454_4_k_cu_d3f68715_345334cuda3std6ranges3__45__cpo9iter_moveE - _ZN40_INTERNAL_5dd95454_4_k_cu_d3f68715_345334cuda3std3__48in_placeE)
_ZN40_INTERNAL_5dd95454_4_k_cu_d3f68715_345334cuda3std3__48in_placeE:
	.zero		1
	.type		_ZN40_INTERNAL_5dd95454_4_k_cu_d3f68715_345334cuda3std6ranges3__45__cpo9iter_moveE,@object
	.size		_ZN40_INTERNAL_5dd95454_4_k_cu_d3f68715_345334cuda3std6ranges3__45__cpo9iter_moveE,(_ZN40_INTERNAL_5dd95454_4_k_cu_d3f68715_345334cuda3std3__45__cpo5beginE - _ZN40_INTERNAL_5dd95454_4_k_cu_d3f68715_345334cuda3std6ranges3__45__cpo9iter_moveE)
_ZN40_INTERNAL_5dd95454_4_k_cu_d3f68715_345334cuda3std6ranges3__45__cpo9iter_moveE:
	.zero		1
	.type		_ZN40_INTERNAL_5dd95454_4_k_cu_d3f68715_345334cuda3std3__45__cpo5beginE,@object
	.size		_ZN40_INTERNAL_5dd95454_4_k_cu_d3f68715_345334cuda3std3__45__cpo5beginE,(_ZN40_INTERNAL_5dd95454_4_k_cu_d3f68715_345334cuda3std3__442_GLOBAL__N__5dd95454_4_k_cu_d3f68715_345336ignoreE - _ZN40_INTERNAL_5dd95454_4_k_cu_d3f68715_345334cuda3std3__45__cpo5beginE)
_ZN40_INTERNAL_5dd95454_4_k_cu_d3f68715_345334cuda3std3__45__cpo5beginE:
	.zero		1
	.type		_ZN40_INTERNAL_5dd95454_4_k_cu_d3f68715_345334cuda3std3__442_GLOBAL__N__5dd95454_4_k_cu_d3f68715_345336ignoreE,@object
	.size		_ZN40_INTERNAL_5dd95454_4_k_cu_d3f68715_345334cuda3std3__442_GLOBAL__N__5dd95454_4_k_cu_d3f68715_345336ignoreE,(_ZN40_INTERNAL_5dd95454_4_k_cu_d3f68715_345334cute7productE - _ZN40_INTERNAL_5dd95454_4_k_cu_d3f68715_345334cuda3std3__442_GLOBAL__N__5dd95454_4_k_cu_d3f68715_345336ignoreE)
_ZN40_INTERNAL_5dd95454_4_k_cu_d3f68715_345334cuda3std3__442_GLOBAL__N__5dd95454_4_k_cu_d3f68715_345336ignoreE:
	.zero		1
	.type		_ZN40_INTERNAL_5dd95454_4_k_cu_d3f68715_345334cute7productE,@object
	.size		_ZN40_INTERNAL_5dd95454_4_k_cu_d3f68715_345334cute7productE,(_ZN40_INTERNAL_5dd95454_4_k_cu_d3f68715_345334cuda3std3__45__cpo3endE - _ZN40_INTERNAL_5dd95454_4_k_cu_d3f68715_345334cute7productE)
_ZN40_INTERNAL_5dd95454_4_k_cu_d3f68715_345334cute7productE:
	.zero		1
	.type		_ZN40_INTERNAL_5dd95454_4_k_cu_d3f68715_345334cuda3std3__45__cpo3endE,@object
	.size		_ZN40_INTERNAL_5dd95454_4_k_cu_d3f68715_345334cuda3std3__45__cpo3endE,(_ZN40_INTERNAL_5dd95454_4_k_cu_d3f68715_345334cuda3std3__419piecewise_constructE - _ZN40_INTERNAL_5dd95454_4_k_cu_d3f68715_345334cuda3std3__45__cpo3endE)
_ZN40_INTERNAL_5dd95454_4_k_cu_d3f68715_345334cuda3std3__45__cpo3endE:
	.zero		1
	.type		_ZN40_INTERNAL_5dd95454_4_k_cu_d3f68715_345334cuda3std3__419piecewise_constructE,@object
	.size		_ZN40_INTERNAL_5dd95454_4_k_cu_d3f68715_345334cuda3std3__419piecewise_constructE,(_ZN40_INTERNAL_5dd95454_4_k_cu_d3f68715_345334cuda3std3__45__cpo4cendE - _ZN40_INTERNAL_5dd95454_4_k_cu_d3f68715_345334cuda3std3__419piecewise_constructE)
_ZN40_INTERNAL_5dd95454_4_k_cu_d3f68715_345334cuda3std3__419piecewise_constructE:
	.zero		1
	.type		_ZN40_INTERNAL_5dd95454_4_k_cu_d3f68715_345334cuda3std3__45__cpo4cendE,@object
	.size		_ZN40_INTERNAL_5dd95454_4_k_cu_d3f68715_345334cuda3std3__45__cpo4cendE,(_ZN40_INTERNAL_5dd95454_4_k_cu_d3f68715_345334cuda3std6ranges3__45__cpo4swapE - _ZN40_INTERNAL_5dd95454_4_k_cu_d3f68715_345334cuda3std3__45__cpo4cendE)
_ZN40_INTERNAL_5dd95454_4_k_cu_d3f68715_345334cuda3std3__45__cpo4cendE:
	.zero		1
	.type		_ZN40_INTERNAL_5dd95454_4_k_cu_d3f68715_345334cuda3std6ranges3__45__cpo4swapE,@object
	.size		_ZN40_INTERNAL_5dd95454_4_k_cu_d3f68715_345334cuda3std6ranges3__45__cpo4swapE,(.L_10 - _ZN40_INTERNAL_5dd95454_4_k_cu_d3f68715_345334cuda3std6ranges3__45__cpo4swapE)
_ZN40_INTERNAL_5dd95454_4_k_cu_d3f68715_345334cuda3std6ranges3__45__cpo4swapE:
	.zero		1
.L_10:


//--------------------- .nv.constant0._ZN7cutlass13device_kernelINS_4gemm6kernel13GemmUniversalIN4cute5tupleIJiiiiEEENS1_10collective13CollectiveMmaINS1_35MainloopSm100TmaUmmaWarpSpecializedILi4ELi2ELi4ENS5_IJNS4_1CILi1EEESB_SB_EEEEENS5_IJNSA_ILi64EEENSA_ILi128EEESE_EEENS_10tfloat32_tENS5_IJSB_llEEESH_NS5_IJlSB_lEEENS4_8TiledMMAINS4_8MMA_AtomIJNS4_17SM100_MMA_TF32_SSISH_SH_fLi64ELi128ELNS4_4UMMA5MajorE1ELSO_0ELNSN_7ScaleInE0ELSP_0EEEEEENS4_6LayoutISC_NS5_IJNSA_ILi0EEEST_ST_EEEEENS5_IJNS4_10UnderscoreESW_SW_EEEEENS4_13SM90_TMA_LOADENS4_14ComposedLayoutINS4_7SwizzleILi2ELi5ELi2EEENS4_18smem_ptr_flag_bitsILi32EEENSS_INS5_IJNSA_ILi32EEENSA_ILi4EEEEEENS5_IJSB_S15_EEEEEEEvNS4_8identityESZ_NS10_INS11_ILi3ELi4ELi3EEES14_NSS_INS5_IJNSA_ILi8EEES15_EEENS5_IJS15_SB_EEEEEEEvS1B_EENS_8epilogue10collective18CollectiveEpilogueINS1J_23Sm100TmaWarpSpecializedILi4ELi2ELi16ELb1ELb0EEEJSG_NS5_IJNSS_ISE_SB_EENSS_IS15_SB_EEEEESH_SJ_SH_SJ_NS1J_6fusion15FusionCallbacksIS1N_NS1R_17LinearCombinationISH_fSH_fLNS_15FloatRoundStyleE2EEESG_S1Q_JEEENS4_5SM1004TMEM4LOAD26SM100_TMEM_LOAD_16dp128b8xESZ_S1H_NS4_17SM75_U32x4_LDSM_NENS4_14SM90_TMA_STOREES1H_NS4_17SM90_U32x4_STSM_NENS4_39AutoVectorizingCopyWithAssumedAlignmentILi128EEEEEEvvEEEEvNT_6ParamsE --------------------------
	.section	.nv.constant0._ZN7cutlass13device_kernelINS_4gemm6kernel13GemmUniversalIN4cute5tupleIJiiiiEEENS1_10collective13CollectiveMmaINS1_35MainloopSm100TmaUmmaWarpSpecializedILi4ELi2ELi4ENS5_IJNS4_1CILi1EEESB_SB_EEEEENS5_IJNSA_ILi64EEENSA_ILi128EEESE_EEENS_10tfloat32_tENS5_IJSB_llEEESH_NS5_IJlSB_lEEENS4_8TiledMMAINS4_8MMA_AtomIJNS4_17SM100_MMA_TF32_SSISH_SH_fLi64ELi128ELNS4_4UMMA5MajorE1ELSO_0ELNSN_7ScaleInE0ELSP_0EEEEEENS4_6LayoutISC_NS5_IJNSA_ILi0EEEST_ST_EEEEENS5_IJNS4_10UnderscoreESW_SW_EEEEENS4_13SM90_TMA_LOADENS4_14ComposedLayoutINS4_7SwizzleILi2ELi5ELi2EEENS4_18smem_ptr_flag_bitsILi32EEENSS_INS5_IJNSA_ILi32EEENSA_ILi4EEEEEENS5_IJSB_S15_EEEEEEEvNS4_8identityESZ_NS10_INS11_ILi3ELi4ELi3EEES14_NSS_INS5_IJNSA_ILi8EEES15_EEENS5_IJS15_SB_EEEEEEEvS1B_EENS_8epilogue10collective18CollectiveEpilogueINS1J_23Sm100TmaWarpSpecializedILi4ELi2ELi16ELb1ELb0EEEJSG_NS5_IJNSS_ISE_SB_EENSS_IS15_SB_EEEEESH_SJ_SH_SJ_NS1J_6fusion15FusionCallbacksIS1N_NS1R_17LinearCombinationISH_fSH_fLNS_15FloatRoundStyleE2EEESG_S1Q_JEEENS4_5SM1004TMEM4LOAD26SM100_TMEM_LOAD_16dp128b8xESZ_S1H_NS4_17SM75_U32x4_LDSM_NENS4_14SM90_TMA_STOREES1H_NS4_17SM90_U32x4_STSM_NENS4_39AutoVectorizingCopyWithAssumedAlignmentILi128EEEEEEvvEEEEvNT_6ParamsE,"a",@progbits
	.sectionflags	@""
	.align	4
.nv.constant0._ZN7cutlass13device_kernelINS_4gemm6kernel13GemmUniversalIN4cute5tupleIJiiiiEEENS1_10collective13CollectiveMmaINS1_35MainloopSm100TmaUmmaWarpSpecializedILi4ELi2ELi4ENS5_IJNS4_1CILi1EEESB_SB_EEEEENS5_IJNSA_ILi64EEENSA_ILi128EEESE_EEENS_10tfloat32_tENS5_IJSB_llEEESH_NS5_IJlSB_lEEENS4_8TiledMMAINS4_8MMA_AtomIJNS4_17SM100_MMA_TF32_SSISH_SH_fLi64ELi128ELNS4_4UMMA5MajorE1ELSO_0ELNSN_7ScaleInE0ELSP_0EEEEEENS4_6LayoutISC_NS5_IJNSA_ILi0EEEST_ST_EEEEENS5_IJNS4_10UnderscoreESW_SW_EEEEENS4_13SM90_TMA_LOADENS4_14ComposedLayoutINS4_7SwizzleILi2ELi5ELi2EEENS4_18smem_ptr_flag_bitsILi32EEENSS_INS5_IJNSA_ILi32EEENSA_ILi4EEEEEENS5_IJSB_S15_EEEEEEEvNS4_8identityESZ_NS10_INS11_ILi3ELi4ELi3EEES14_NSS_INS5_IJNSA_ILi8EEES15_EEENS5_IJS15_SB_EEEEEEEvS1B_EENS_8epilogue10collective18CollectiveEpilogueINS1J_23Sm100TmaWarpSpecializedILi4ELi2ELi16ELb1ELb0EEEJSG_NS5_IJNSS_ISE_SB_EENSS_IS15_SB_EEEEESH_SJ_SH_SJ_NS1J_6fusion15FusionCallbacksIS1N_NS1R_17LinearCombinationISH_fSH_fLNS_15FloatRoundStyleE2EEESG_S1Q_JEEENS4_5SM1004TMEM4LOAD26SM100_TMEM_LOAD_16dp128b8xESZ_S1H_NS4_17SM75_U32x4_LDSM_NENS4_14SM90_TMA_STOREES1H_NS4_17SM90_U32x4_STSM_NENS4_39AutoVectorizingCopyWithAssumedAlignmentILi128EEEEEEvvEEEEvNT_6ParamsE:
	.zero		2944


//--------------------- SYMBOLS --------------------------

	.type		.nv.reservedSmem.offset0,@object
	.size		.nv.reservedSmem.offset0,0x4
	.type		.nv.reservedSmem.cap,@object
	.size		.nv.reservedSmem.cap,0x4
	.type		__assertfail,@function
